// auto-generated by cutlass_sweep.gemm — config: {"arch": "sm_100", "cluster_m": 2, "cluster_n": 2, "dtype": "e4m3", "stages": 4, "tile_k": 128, "tile_m": 64, "tile_n": 64}
#include "cutlass/cutlass.h"
#include "cutlass/gemm/collective/collective_builder.hpp"
#include "cutlass/gemm/device/gemm_universal_adapter.h"
#include "cutlass/gemm/kernel/gemm_universal.hpp"
#include "cutlass/epilogue/collective/collective_builder.hpp"

using ElemA = cutlass::float_e4m3_t;
using ElemB = cutlass::float_e4m3_t;
using ElemCD = cutlass::float_e4m3_t;
using Acc  = float;
using TileShape    = cute::Shape<cute::_64, cute::_64, cute::_128>;
using ClusterShape = cute::Shape<cute::_2, cute::_2, cute::_1>;

using CollectiveEpilogue = typename cutlass::epilogue::collective::CollectiveBuilder<
    cutlass::arch::Sm100, cutlass::arch::OpClassTensorOp,
    TileShape, ClusterShape,
    cutlass::epilogue::collective::EpilogueTileAuto,
    Acc, Acc,
    ElemCD, cutlass::layout::RowMajor, 128 / cutlass::sizeof_bits<ElemCD>::value,
    ElemCD, cutlass::layout::RowMajor, 128 / cutlass::sizeof_bits<ElemCD>::value,
    cutlass::epilogue::collective::EpilogueScheduleAuto
  >::CollectiveOp;

using CollectiveMainloop = typename cutlass::gemm::collective::CollectiveBuilder<
    cutlass::arch::Sm100, cutlass::arch::OpClassTensorOp,
    ElemA, cutlass::layout::RowMajor, 128 / cutlass::sizeof_bits<ElemA>::value,
    ElemB, cutlass::layout::ColumnMajor, 128 / cutlass::sizeof_bits<ElemB>::value,
    Acc,
    TileShape, ClusterShape,
    cutlass::gemm::collective::StageCount<4>,
    cutlass::gemm::collective::KernelScheduleAuto
  >::CollectiveOp;

using GemmKernel = cutlass::gemm::kernel::GemmUniversal<
    cute::Shape<int,int,int,int>,
    CollectiveMainloop,
    CollectiveEpilogue
>;
using Gemm = cutlass::gemm::device::GemmUniversalAdapter<GemmKernel>;

// Force the device kernel symbol into the cubin without needing a host main.
auto* _anchor = &cutlass::device_kernel<GemmKernel>;


// ===== COMPILED SASS (sm_100a) =====

	.target	sm_100a

	.elftype	@"ET_EXEC"


//--------------------- .note.nv.tkinfo           --------------------------
	.section	.note.nv.tkinfo,"",@"SHT_NOTE"
	.sectionflags	@"SHF_NOTE_NV_TKINFO"
	.tkinfo
        /*0018*/ 	.word	0x00000002
        /*0030*/ 	.string	""
        /*0030*/ 	.string	"ptxas"
        /*0030*/ 	.string	"Cuda compilation tools, release 13.0, V13.0.88"
        /*0030*/ 	.string	"Build cuda_13.0.r13.0/compiler.36424714_0"
        /*0030*/ 	.string	"-arch sm_100a -m 64 "



//--------------------- .note.nv.cuinfo           --------------------------
	.section	.note.nv.cuinfo,"",@"SHT_NOTE"
	.sectionflags	@"SHF_NOTE_NV_CUINFO"
        /*0018*/ 	.short	0x0002
        /*001a*/ 	.short	0x0064
        /*001c*/ 	.short	0x0082
	.zero		2


//--------------------- .nv.info                  --------------------------
	.section	.nv.info,"",@"SHT_CUDA_INFO"
	.align	4


	//----- nvinfo : EIATTR_REGCOUNT
	.align		4
        /*0000*/ 	.byte	0x04, 0x2f
        /*0002*/ 	.short	(.L_19 - .L_18)
	.align		4
.L_18:
        /*0004*/ 	.word	index@(_ZN7cutlass13device_kernelINS_4gemm6kernel13GemmUniversalIN4cute5tupleIJiiiiEEENS1_10collective13CollectiveMmaINS1_35MainloopSm100TmaUmmaWarpSpecializedILi4ELi2ELi4ENS5_IJNS4_1CILi2EEESB_NSA_ILi1EEEEEEEENS5_IJNSA_ILi64EEESF_NSA_ILi128EEEEEENS_12float_e4m3_tENS5_IJlSC_lEEESI_SJ_NS4_8TiledMMAINS4_8MMA_AtomIJNS4_10MMA_TraitsINS4_19SM100_MMA_F8F6F4_SSEJSI_SI_fSF_SF_NS4_17integral_constantINS4_4UMMA5MajorELSQ_0EEESR_NSO_INSP_7ScaleInELSS_0EEEST_EEEEEENS4_6LayoutINS5_IJSC_SC_SC_EEENS5_IJNSA_ILi0EEESY_SY_EEEEENS5_IJNS4_10UnderscoreES11_S11_EEEEENS4_23SM90_TMA_LOAD_MULTICASTENS4_14ComposedLayoutINS4_7SwizzleILi3ELi4ELi3EEENS4_18smem_ptr_flag_bitsILi8EEENSW_INS5_IJNSA_ILi8EEESG_EEENS5_IJSG_SC_EEEEEEEvNS4_8identityES14_S1E_vS1F_EENS_8epilogue10collective18CollectiveEpilogueINS1H_23Sm100TmaWarpSpecializedILi1ELi1ELi32ELb0ELb0EEEJSH_NS5_IJNSW_ISF_SC_EES1M_EEESI_SJ_SI_SJ_NS1H_6fusion15FusionCallbacksIS1L_NS1O_17LinearCombinationISI_fSI_fLNS_15FloatRoundStyleE2EEESH_S1N_JEEENS4_5SM1004TMEM4LOAD26SM100_TMEM_LOAD_16dp32b32xENS4_13SM90_TMA_LOADENS15_INS16_ILi2ELi4ELi3EEES19_NSW_INS5_IJS1A_SF_EEENS5_IJSF_SC_EEEEEEENS4_39AutoVectorizingCopyWithAssumedAlignmentILi128EEENS4_14SM90_TMA_STOREES23_S25_S25_EEEvvEEEEvNT_6ParamsE)
        /*0008*/ 	.word	0x00000059


	//----- nvinfo : EIATTR_FRAME_SIZE
	.align		4
.L_19:
        /*000c*/ 	.byte	0x04, 0x11
        /*000e*/ 	.short	(.L_21 - .L_20)
	.align		4
.L_20:
        /*0010*/ 	.word	index@($__internal_2_$__cuda_sm10x_tcgen05_guardrail_trap_unallocated_columns_being_dealloced)
        /*0014*/ 	.word	0x00000000


	//----- nvinfo : EIATTR_FRAME_SIZE
	.align		4
.L_21:
        /*0018*/ 	.byte	0x04, 0x11
        /*001a*/ 	.short	(.L_23 - .L_22)
	.align		4
.L_22:
        /*001c*/ 	.word	index@($__internal_1_$__cuda_sm10x_tcgen05_guardrail_trap_phase_invalid_during_alloc)
        /*0020*/ 	.word	0x00000000


	//----- nvinfo : EIATTR_FRAME_SIZE
	.align		4
.L_23:
        /*0024*/ 	.byte	0x04, 0x11
        /*0026*/ 	.short	(.L_25 - .L_24)
	.align		4
.L_24:
        /*0028*/ 	.word	index@($__internal_0_$__cuda_sm10x_tcgen05_guardrail_trap_col_being_dealloced_not_returned_by_alloc)
        /*002c*/ 	.word	0x00000000


	//----- nvinfo : EIATTR_FRAME_SIZE
	.align		4
.L_25:
        /*0030*/ 	.byte	0x04, 0x11
        /*0032*/ 	.short	(.L_27 - .L_26)
	.align		4
.L_26:
        /*0034*/ 	.word	index@(_ZN7cutlass13device_kernelINS_4gemm6kernel13GemmUniversalIN4cute5tupleIJiiiiEEENS1_10collective13CollectiveMmaINS1_35MainloopSm100TmaUmmaWarpSpecializedILi4ELi2ELi4ENS5_IJNS4_1CILi2EEESB_NSA_ILi1EEEEEEEENS5_IJNSA_ILi64EEESF_NSA_ILi128EEEEEENS_12float_e4m3_tENS5_IJlSC_lEEESI_SJ_NS4_8TiledMMAINS4_8MMA_AtomIJNS4_10MMA_TraitsINS4_19SM100_MMA_F8F6F4_SSEJSI_SI_fSF_SF_NS4_17integral_constantINS4_4UMMA5MajorELSQ_0EEESR_NSO_INSP_7ScaleInELSS_0EEEST_EEEEEENS4_6LayoutINS5_IJSC_SC_SC_EEENS5_IJNSA_ILi0EEESY_SY_EEEEENS5_IJNS4_10UnderscoreES11_S11_EEEEENS4_23SM90_TMA_LOAD_MULTICASTENS4_14ComposedLayoutINS4_7SwizzleILi3ELi4ELi3EEENS4_18smem_ptr_flag_bitsILi8EEENSW_INS5_IJNSA_ILi8EEESG_EEENS5_IJSG_SC_EEEEEEEvNS4_8identityES14_S1E_vS1F_EENS_8epilogue10collective18CollectiveEpilogueINS1H_23Sm100TmaWarpSpecializedILi1ELi1ELi32ELb0ELb0EEEJSH_NS5_IJNSW_ISF_SC_EES1M_EEESI_SJ_SI_SJ_NS1H_6fusion15FusionCallbacksIS1L_NS1O_17LinearCombinationISI_fSI_fLNS_15FloatRoundStyleE2EEESH_S1N_JEEENS4_5SM1004TMEM4LOAD26SM100_TMEM_LOAD_16dp32b32xENS4_13SM90_TMA_LOADENS15_INS16_ILi2ELi4ELi3EEES19_NSW_INS5_IJS1A_SF_EEENS5_IJSF_SC_EEEEEEENS4_39AutoVectorizingCopyWithAssumedAlignmentILi128EEENS4_14SM90_TMA_STOREES23_S25_S25_EEEvvEEEEvNT_6ParamsE)
        /*0038*/ 	.word	0x00000000


	//----- nvinfo : EIATTR_MIN_STACK_SIZE
	.align		4
.L_27:
        /*003c*/ 	.byte	0x04, 0x12
        /*003e*/ 	.short	(.L_29 - .L_28)
	.align		4
.L_28:
        /*0040*/ 	.word	index@(_ZN7cutlass13device_kernelINS_4gemm6kernel13GemmUniversalIN4cute5tupleIJiiiiEEENS1_10collective13CollectiveMmaINS1_35MainloopSm100TmaUmmaWarpSpecializedILi4ELi2ELi4ENS5_IJNS4_1CILi2EEESB_NSA_ILi1EEEEEEEENS5_IJNSA_ILi64EEESF_NSA_ILi128EEEEEENS_12float_e4m3_tENS5_IJlSC_lEEESI_SJ_NS4_8TiledMMAINS4_8MMA_AtomIJNS4_10MMA_TraitsINS4_19SM100_MMA_F8F6F4_SSEJSI_SI_fSF_SF_NS4_17integral_constantINS4_4UMMA5MajorELSQ_0EEESR_NSO_INSP_7ScaleInELSS_0EEEST_EEEEEENS4_6LayoutINS5_IJSC_SC_SC_EEENS5_IJNSA_ILi0EEESY_SY_EEEEENS5_IJNS4_10UnderscoreES11_S11_EEEEENS4_23SM90_TMA_LOAD_MULTICASTENS4_14ComposedLayoutINS4_7SwizzleILi3ELi4ELi3EEENS4_18smem_ptr_flag_bitsILi8EEENSW_INS5_IJNSA_ILi8EEESG_EEENS5_IJSG_SC_EEEEEEEvNS4_8identityES14_S1E_vS1F_EENS_8epilogue10collective18CollectiveEpilogueINS1H_23Sm100TmaWarpSpecializedILi1ELi1ELi32ELb0ELb0EEEJSH_NS5_IJNSW_ISF_SC_EES1M_EEESI_SJ_SI_SJ_NS1H_6fusion15FusionCallbacksIS1L_NS1O_17LinearCombinationISI_fSI_fLNS_15FloatRoundStyleE2EEESH_S1N_JEEENS4_5SM1004TMEM4LOAD26SM100_TMEM_LOAD_16dp32b32xENS4_13SM90_TMA_LOADENS15_INS16_ILi2ELi4ELi3EEES19_NSW_INS5_IJS1A_SF_EEENS5_IJSF_SC_EEEEEEENS4_39AutoVectorizingCopyWithAssumedAlignmentILi128EEENS4_14SM90_TMA_STOREES23_S25_S25_EEEvvEEEEvNT_6ParamsE)
        /*0044*/ 	.word	0x00000000
.L_29:


//--------------------- .nv.compat                --------------------------
	.section	.nv.compat,"",@"SHT_CUDA_COMPAT_INFO"
	.align	4
        /*0000*/ 	.byte	0x02, 0x09, 0x01, 0x00, 0x02, 0x02, 0x02, 0x00, 0x02, 0x05, 0x05, 0x00, 0x03, 0x07, 0x01, 0x01
        /*0010*/ 	.byte	0x02, 0x03, 0x01, 0x00, 0x02, 0x06, 0x01, 0x00, 0x04, 0x0b, 0x08, 0x00, 0x09, 0x00, 0x00, 0x00
        /*0020*/ 	.byte	0x00, 0x00, 0x00, 0x00


//--------------------- .nv.info._ZN7cutlass13device_kernelINS_4gemm6kernel13GemmUniversalIN4cute5tupleIJiiiiEEENS1_10collective13CollectiveMmaINS1_35MainloopSm100TmaUmmaWarpSpecializedILi4ELi2ELi4ENS5_IJNS4_1CILi2EEESB_NSA_ILi1EEEEEEEENS5_IJNSA_ILi64EEESF_NSA_ILi128EEEEEENS_12float_e4m3_tENS5_IJlSC_lEEESI_SJ_NS4_8TiledMMAINS4_8MMA_AtomIJNS4_10MMA_TraitsINS4_19SM100_MMA_F8F6F4_SSEJSI_SI_fSF_SF_NS4_17integral_constantINS4_4UMMA5MajorELSQ_0EEESR_NSO_INSP_7ScaleInELSS_0EEEST_EEEEEENS4_6LayoutINS5_IJSC_SC_SC_EEENS5_IJNSA_ILi0EEESY_SY_EEEEENS5_IJNS4_10UnderscoreES11_S11_EEEEENS4_23SM90_TMA_LOAD_MULTICASTENS4_14ComposedLayoutINS4_7SwizzleILi3ELi4ELi3EEENS4_18smem_ptr_flag_bitsILi8EEENSW_INS5_IJNSA_ILi8EEESG_EEENS5_IJSG_SC_EEEEEEEvNS4_8identityES14_S1E_vS1F_EENS_8epilogue10collective18CollectiveEpilogueINS1H_23Sm100TmaWarpSpecializedILi1ELi1ELi32ELb0ELb0EEEJSH_NS5_IJNSW_ISF_SC_EES1M_EEESI_SJ_SI_SJ_NS1H_6fusion15FusionCallbacksIS1L_NS1O_17LinearCombinationISI_fSI_fLNS_15FloatRoundStyleE2EEESH_S1N_JEEENS4_5SM1004TMEM4LOAD26SM100_TMEM_LOAD_16dp32b32xENS4_13SM90_TMA_LOADENS15_INS16_ILi2ELi4ELi3EEES19_NSW_INS5_IJS1A_SF_EEENS5_IJSF_SC_EEEEEEENS4_39AutoVectorizingCopyWithAssumedAlignmentILi128EEENS4_14SM90_TMA_STOREES23_S25_S25_EEEvvEEEEvNT_6ParamsE --------------------------
	.section	.nv.info._ZN7cutlass13device_kernelINS_4gemm6kernel13GemmUniversalIN4cute5tupleIJiiiiEEENS1_10collective13CollectiveMmaINS1_35MainloopSm100TmaUmmaWarpSpecializedILi4ELi2ELi4ENS5_IJNS4_1CILi2EEESB_NSA_ILi1EEEEEEEENS5_IJNSA_ILi64EEESF_NSA_ILi128EEEEEENS_12float_e4m3_tENS5_IJlSC_lEEESI_SJ_NS4_8TiledMMAINS4_8MMA_AtomIJNS4_10MMA_TraitsINS4_19SM100_MMA_F8F6F4_SSEJSI_SI_fSF_SF_NS4_17integral_constantINS4_4UMMA5MajorELSQ_0EEESR_NSO_INSP_7ScaleInELSS_0EEEST_EEEEEENS4_6LayoutINS5_IJSC_SC_SC_EEENS5_IJNSA_ILi0EEESY_SY_EEEEENS5_IJNS4_10UnderscoreES11_S11_EEEEENS4_23SM90_TMA_LOAD_MULTICASTENS4_14ComposedLayoutINS4_7SwizzleILi3ELi4ELi3EEENS4_18smem_ptr_flag_bitsILi8EEENSW_INS5_IJNSA_ILi8EEESG_EEENS5_IJSG_SC_EEEEEEEvNS4_8identityES14_S1E_vS1F_EENS_8epilogue10collective18CollectiveEpilogueINS1H_23Sm100TmaWarpSpecializedILi1ELi1ELi32ELb0ELb0EEEJSH_NS5_IJNSW_ISF_SC_EES1M_EEESI_SJ_SI_SJ_NS1H_6fusion15FusionCallbacksIS1L_NS1O_17LinearCombinationISI_fSI_fLNS_15FloatRoundStyleE2EEESH_S1N_JEEENS4_5SM1004TMEM4LOAD26SM100_TMEM_LOAD_16dp32b32xENS4_13SM90_TMA_LOADENS15_INS16_ILi2ELi4ELi3EEES19_NSW_INS5_IJS1A_SF_EEENS5_IJSF_SC_EEEEEEENS4_39AutoVectorizingCopyWithAssumedAlignmentILi128EEENS4_14SM90_TMA_STOREES23_S25_S25_EEEvvEEEEvNT_6ParamsE,"",@"SHT_CUDA_INFO"
	.sectionflags	@""
	.align	4


	//----- nvinfo : EIATTR_CUDA_API_VERSION
	.align		4
        /*0000*/ 	.byte	0x04, 0x37
        /*0002*/ 	.short	(.L_31 - .L_30)
.L_30:
        /*0004*/ 	.word	0x00000082


	//----- nvinfo : EIATTR_KPARAM_INFO
	.align		4
.L_31:
        /*0008*/ 	.byte	0x04, 0x17
        /*000a*/ 	.short	(.L_33 - .L_32)
.L_32:
        /*000c*/ 	.word	0x00000000
        /*0010*/ 	.short	0x0000
        /*0012*/ 	.short	0x0000
        /*0014*/ 	.byte	0x00, 0xf0, 0x01, 0x20


	//----- nvinfo : EIATTR_AT_ENTRY_FRAGMENTS
	.align		4
.L_33:
        /*0018*/ 	.byte	0x04, 0x4f
        /*001a*/ 	.short	(.L_35 - .L_34)


	//   ....[0]....
.L_34:
        /*001c*/ 	.word	0x00000006


	//----- nvinfo : EIATTR_RESERVED_SMEM_USED
	.align		4
.L_35:
        /*0020*/ 	.byte	0x01, 0x41
	.zero		2


	//----- nvinfo : EIATTR_SPARSE_MMA_MASK
	.align		4
        /*0024*/ 	.byte	0x03, 0x50
        /*0026*/ 	.short	0x0000


	//----- nvinfo : EIATTR_TCGEN05_1CTA_USED
	.align		4
        /*0028*/ 	.byte	0x01, 0x51
	.zero		2


	//----- nvinfo : EIATTR_MAXREG_COUNT
	.align		4
        /*002c*/ 	.byte	0x03, 0x1b
        /*002e*/ 	.short	0x00ff


	//----- nvinfo : EIATTR_NUM_BARRIERS
	.align		4
        /*0030*/ 	.byte	0x02, 0x4c
        /*0032*/ 	.byte	0x07
	.zero		1


	//----- nvinfo : EIATTR_EXTERNS
	.align		4
        /*0034*/ 	.byte	0x04, 0x0f
        /*0036*/ 	.short	(.L_37 - .L_36)


	//   ....[0]....
	.align		4
.L_36:
        /*0038*/ 	.word	index@(__assertfail)


	//----- nvinfo : EIATTR_MERCURY_ISA_VERSION
	.align		4
.L_37:
        /*003c*/ 	.byte	0x03, 0x5f
        /*003e*/ 	.short	0x0101


	//----- nvinfo : EIATTR_INT_WARP_WIDE_INSTR_OFFSETS
	.align		4
        /*0040*/ 	.byte	0x04, 0x31
        /*0042*/ 	.short	(.L_39 - .L_38)


	//   ....[0]....
.L_38:
        /*0044*/ 	.word	0x00003dc0


	//   ....[1]....
        /*0048*/ 	.word	0x00003df0


	//   ....[2]....
        /*004c*/ 	.word	0x00003e10


	//   ....[3]....
        /*0050*/ 	.word	0x00004940


	//   ....[4]....
        /*0054*/ 	.word	0x000049f0


	//----- nvinfo : EIATTR_COOP_GROUP_MASK_REGIDS
	.align		4
.L_39:
        /*0058*/ 	.byte	0x04, 0x29
        /*005a*/ 	.short	(.L_41 - .L_40)


	//   ....[0]....
.L_40:
        /*005c*/ 	.word	0xffffffff


	//   ....[1]....
        /*0060*/ 	.word	0xffffffff


	//   ....[2]....
        /*0064*/ 	.word	0xffffffff


	//   ....[3]....
        /*0068*/ 	.word	0xffffffff


	//   ....[4]....
        /*006c*/ 	.word	0xffffffff


	//   ....[5]....
        /*0070*/ 	.word	0xffffffff


	//   ....[6]....
        /*0074*/ 	.word	0xffffffff


	//   ....[7]....
        /*0078*/ 	.word	0xffffffff


	//   ....[8]....
        /*007c*/ 	.word	0xffffffff


	//   ....[9]....
        /*0080*/ 	.word	0xffffffff


	//   ....[10]....
        /*0084*/ 	.word	0xffffffff


	//   ....[11]....
        /*0088*/ 	.word	0xffffffff


	//   ....[12]....
        /*008c*/ 	.word	0xffffffff


	//   ....[13]....
        /*0090*/ 	.word	0xffffffff


	//----- nvinfo : EIATTR_COOP_GROUP_INSTR_OFFSETS
	.align		4
.L_41:
        /*0094*/ 	.byte	0x04, 0x28
        /*0096*/ 	.short	(.L_43 - .L_42)


	//   ....[0]....
.L_42:
        /*0098*/ 	.word	0x00000080


	//   ....[1]....
        /*009c*/ 	.word	0x000004e0


	//   ....[2]....
        /*00a0*/ 	.word	0x00000690


	//   ....[3]....
        /*00a4*/ 	.word	0x000007d0


	//   ....[4]....
        /*00a8*/ 	.word	0x000008d0


	//   ....[5]....
        /*00ac*/ 	.word	0x00000a40


	//   ....[6]....
        /*00b0*/ 	.word	0x00000be0


	//   ....[7]....
        /*00b4*/ 	.word	0x00000d90


	//   ....[8]....
        /*00b8*/ 	.word	0x00002110


	//   ....[9]....
        /*00bc*/ 	.word	0x00002fb0


	//   ....[10]....
        /*00c0*/ 	.word	0x000031c0


	//   ....[11]....
        /*00c4*/ 	.word	0x000031f0


	//   ....[12]....
        /*00c8*/ 	.word	0x00003ca0


	//   ....[13]....
        /*00cc*/ 	.word	0x00003ed0


	//----- nvinfo : EIATTR_VRC_CTA_INIT_COUNT
	.align		4
.L_43:
        /*00d0*/ 	.byte	0x02, 0x4a
        /*00d2*/ 	.byte	0x80
	.zero		1


	//----- nvinfo : EIATTR_SYSCALL_OFFSETS
	.align		4
        /*00d4*/ 	.byte	0x04, 0x46
        /*00d6*/ 	.short	(.L_45 - .L_44)


	//   ....[0]....
.L_44:
        /*00d8*/ 	.word	0x00005560


	//   ....[1]....
        /*00dc*/ 	.word	0x000056a0


	//   ....[2]....
        /*00e0*/ 	.word	0x00005e20


	//----- nvinfo : EIATTR_MBARRIER_INSTR_OFFSETS
	.align		4
.L_45:
        /*00e4*/ 	.byte	0x04, 0x39
        /*00e6*/ 	.short	(.L_47 - .L_46)


	//   ....[0]....
.L_46:
        /*00e8*/ 	.word	0x00000600
        /*00ec*/ 	.word	0x000000ff
        /*00f0*/ 	.word	0x00000000
        /*00f4*/ 	.short	0x0100
        /*00f6*/ 	.byte	0x04
	.zero		1


	//   ....[1]....
        /*00f8*/ 	.word	0x00000610
        /*00fc*/ 	.word	0x000000ff
        /*0100*/ 	.word	0x00000020
        /*0104*/ 	.short	0x0100
        /*0106*/ 	.byte	0x04
	.zero		1


	//   ....[2]....
        /*0108*/ 	.word	0x00000620
        /*010c*/ 	.word	0x000000ff
        /*0110*/ 	.word	0x00000008
        /*0114*/ 	.short	0x0100
        /*0116*/ 	.byte	0x04
	.zero		1


	//   ....[3]....
        /*0118*/ 	.word	0x00000630
        /*011c*/ 	.word	0x000000ff
        /*0120*/ 	.word	0x00000028
        /*0124*/ 	.short	0x0100
        /*0126*/ 	.byte	0x04
	.zero		1


	//   ....[4]....
        /*0128*/ 	.word	0x00000640
        /*012c*/ 	.word	0x000000ff
        /*0130*/ 	.word	0x00000010
        /*0134*/ 	.short	0x0100
        /*0136*/ 	.byte	0x04
	.zero		1


	//   ....[5]....
        /*0138*/ 	.word	0x00000650
        /*013c*/ 	.word	0x000000ff
        /*0140*/ 	.word	0x00000030
        /*0144*/ 	.short	0x0100
        /*0146*/ 	.byte	0x04
	.zero		1


	//   ....[6]....
        /*0148*/ 	.word	0x00000660
        /*014c*/ 	.word	0x000000ff
        /*0150*/ 	.word	0x00000018
        /*0154*/ 	.short	0x0100
        /*0156*/ 	.byte	0x04
	.zero		1


	//   ....[7]....
        /*0158*/ 	.word	0x00000670
        /*015c*/ 	.word	0x000000ff
        /*0160*/ 	.word	0x00000038
        /*0164*/ 	.short	0x0100
        /*0166*/ 	.byte	0x04
	.zero		1


	//   ....[8]....
        /*0168*/ 	.word	0x000007a0
        /*016c*/ 	.word	0x000000ff
        /*0170*/ 	.word	0x00000040
        /*0174*/ 	.short	0x0100
        /*0176*/ 	.byte	0x04
	.zero		1


	//   ....[9]....
        /*0178*/ 	.word	0x000007b0
        /*017c*/ 	.word	0x000000ff
        /*0180*/ 	.word	0x00000048
        /*0184*/ 	.short	0x0100
        /*0186*/ 	.byte	0x04
	.zero		1


	//   ....[10]....
        /*0188*/ 	.word	0x000008a0
        /*018c*/ 	.word	0x000000ff
        /*0190*/ 	.word	0x00000050
        /*0194*/ 	.short	0x0100
        /*0196*/ 	.byte	0x06
	.zero		1


	//   ....[11]....
        /*0198*/ 	.word	0x000008b0
        /*019c*/ 	.word	0x000000ff
        /*01a0*/ 	.word	0x00000058
        /*01a4*/ 	.short	0x0100
        /*01a6*/ 	.byte	0x06
	.zero		1


	//   ....[12]....
        /*01a8*/ 	.word	0x000009f0
        /*01ac*/ 	.word	0x000000ff
        /*01b0*/ 	.word	0x00000060
        /*01b4*/ 	.short	0x0100
        /*01b6*/ 	.byte	0x06
	.zero		1


	//   ....[13]....
        /*01b8*/ 	.word	0x00000a00
        /*01bc*/ 	.word	0x000000ff
        /*01c0*/ 	.word	0x00000070
        /*01c4*/ 	.short	0x0100
        /*01c6*/ 	.byte	0x06
	.zero		1


	//   ....[14]....
        /*01c8*/ 	.word	0x00000a10
        /*01cc*/ 	.word	0x000000ff
        /*01d0*/ 	.word	0x00000068
        /*01d4*/ 	.short	0x0100
        /*01d6*/ 	.byte	0x06
	.zero		1


	//   ....[15]....
        /*01d8*/ 	.word	0x00000a20
        /*01dc*/ 	.word	0x000000ff
        /*01e0*/ 	.word	0x00000078
        /*01e4*/ 	.short	0x0100
        /*01e6*/ 	.byte	0x06
	.zero		1


	//   ....[16]....
        /*01e8*/ 	.word	0x00000b50
        /*01ec*/ 	.word	0x000000ff
        /*01f0*/ 	.word	0x00000080
        /*01f4*/ 	.short	0x0100
        /*01f6*/ 	.byte	0x04
	.zero		1


	//   ....[17]....
        /*01f8*/ 	.word	0x00000b60
        /*01fc*/ 	.word	0x000000ff
        /*0200*/ 	.word	0x000000a0
        /*0204*/ 	.short	0x0100
        /*0206*/ 	.byte	0x04
	.zero		1


	//   ....[18]....
        /*0208*/ 	.word	0x00000b70
        /*020c*/ 	.word	0x000000ff
        /*0210*/ 	.word	0x00000088
        /*0214*/ 	.short	0x0100
        /*0216*/ 	.byte	0x04
	.zero		1


	//   ....[19]....
        /*0218*/ 	.word	0x00000b80
        /*021c*/ 	.word	0x000000ff
        /*0220*/ 	.word	0x000000a8
        /*0224*/ 	.short	0x0100
        /*0226*/ 	.byte	0x04
	.zero		1


	//   ....[20]....
        /*0228*/ 	.word	0x00000b90
        /*022c*/ 	.word	0x000000ff
        /*0230*/ 	.word	0x00000090
        /*0234*/ 	.short	0x0100
        /*0236*/ 	.byte	0x04
	.zero		1


	//   ....[21]....
        /*0238*/ 	.word	0x00000ba0
        /*023c*/ 	.word	0x000000ff
        /*0240*/ 	.word	0x000000b0
        /*0244*/ 	.short	0x0100
        /*0246*/ 	.byte	0x04
	.zero		1


	//   ....[22]....
        /*0248*/ 	.word	0x00000bb0
        /*024c*/ 	.word	0x000000ff
        /*0250*/ 	.word	0x00000098
        /*0254*/ 	.short	0x0100
        /*0256*/ 	.byte	0x04
	.zero		1


	//   ....[23]....
        /*0258*/ 	.word	0x00000bc0
        /*025c*/ 	.word	0x000000ff
        /*0260*/ 	.word	0x000000b8
        /*0264*/ 	.short	0x0100
        /*0266*/ 	.byte	0x04
	.zero		1


	//   ....[24]....
        /*0268*/ 	.word	0x00000cb0
        /*026c*/ 	.word	0x000000ff
        /*0270*/ 	.word	0x000000c0
        /*0274*/ 	.short	0x0100
        /*0276*/ 	.byte	0x04
	.zero		1


	//   ....[25]....
        /*0278*/ 	.word	0x00000cc0
        /*027c*/ 	.word	0x000000ff
        /*0280*/ 	.word	0x000000d0
        /*0284*/ 	.short	0x0100
        /*0286*/ 	.byte	0x04
	.zero		1


	//   ....[26]....
        /*0288*/ 	.word	0x00000cd0
        /*028c*/ 	.word	0x000000ff
        /*0290*/ 	.word	0x000000c8
        /*0294*/ 	.short	0x0100
        /*0296*/ 	.byte	0x04
	.zero		1


	//   ....[27]....
        /*0298*/ 	.word	0x00000ce0
        /*029c*/ 	.word	0x000000ff
        /*02a0*/ 	.word	0x000000d8
        /*02a4*/ 	.short	0x0100
        /*02a6*/ 	.byte	0x04
	.zero		1


	//   ....[28]....
        /*02a8*/ 	.word	0x00001940
        /*02ac*/ 	.word	0x00000000
        /*02b0*/ 	.word	0x000000d0
        /*02b4*/ 	.short	0x010a
        /*02b6*/ 	.byte	0xff
	.zero		1


	//   ....[29]....
        /*02b8*/ 	.word	0x00001970
        /*02bc*/ 	.word	0x00000000
        /*02c0*/ 	.word	0x000000c0
        /*02c4*/ 	.short	0x0101
        /*02c6*/ 	.byte	0xff
	.zero		1


	//   ....[30]....
        /*02c8*/ 	.word	0x00001a50
        /*02cc*/ 	.word	0x000000ff
        /*02d0*/ 	.word	0x00000020
        /*02d4*/ 	.short	0x010a
        /*02d6*/ 	.byte	0x04
	.zero		1


	//   ....[31]....
        /*02d8*/ 	.word	0x00001ad0
        /*02dc*/ 	.word	0x000000ff
        /*02e0*/ 	.word	0x00000020
        /*02e4*/ 	.short	0x010a
        /*02e6*/ 	.byte	0x21
	.zero		1


	//   ....[32]....
        /*02e8*/ 	.word	0x00001c60
        /*02ec*/ 	.word	0x000000ff
        /*02f0*/ 	.word	0x00000020
        /*02f4*/ 	.short	0x010a
        /*02f6*/ 	.byte	0x08
	.zero		1


	//   ....[33]....
        /*02f8*/ 	.word	0x00001da0
        /*02fc*/ 	.word	0x000000ff
        /*0300*/ 	.word	0x00000058
        /*0304*/ 	.short	0x0101
        /*0306*/ 	.byte	0x06
	.zero		1


	//   ....[34]....
        /*0308*/ 	.word	0x00001dc0
        /*030c*/ 	.word	0x000000ff
        /*0310*/ 	.word	0x00000020
        /*0314*/ 	.short	0x010a
        /*0316*/ 	.byte	0x04
	.zero		1


	//   ....[35]....
        /*0318*/ 	.word	0x00001e40
        /*031c*/ 	.word	0x000000ff
        /*0320*/ 	.word	0x00000020
        /*0324*/ 	.short	0x010a
        /*0326*/ 	.byte	0x11
	.zero		1


	//   ....[36]....
        /*0328*/ 	.word	0x00001fd0
        /*032c*/ 	.word	0x000000ff
        /*0330*/ 	.word	0x00000020
        /*0334*/ 	.short	0x010a
        /*0336*/ 	.byte	0x07
	.zero		1


	//   ....[37]....
        /*0338*/ 	.word	0x00002140
        /*033c*/ 	.word	0x00000003
        /*0340*/ 	.word	0x00000060
        /*0344*/ 	.short	0x010a
        /*0346*/ 	.byte	0xff
	.zero		1


	//   ....[38]....
        /*0348*/ 	.word	0x00002290
        /*034c*/ 	.word	0x00000000
        /*0350*/ 	.word	0x00000000
        /*0354*/ 	.short	0x0101
        /*0356*/ 	.byte	0xff
	.zero		1


	//   ....[39]....
        /*0358*/ 	.word	0x00002830
        /*035c*/ 	.word	0x000000ff
        /*0360*/ 	.word	0x00000000
        /*0364*/ 	.short	0x010a
        /*0366*/ 	.byte	0x04
	.zero		1


	//   ....[40]....
        /*0368*/ 	.word	0x000028c0
        /*036c*/ 	.word	0x000000ff
        /*0370*/ 	.word	0x00000000
        /*0374*/ 	.short	0x010a
        /*0376*/ 	.byte	0x05
	.zero		1


	//   ....[41]....
        /*0378*/ 	.word	0x00002950
        /*037c*/ 	.word	0x000000ff
        /*0380*/ 	.word	0x00000000
        /*0384*/ 	.short	0x010a
        /*0386*/ 	.byte	0x05
	.zero		1


	//   ....[42]....
        /*0388*/ 	.word	0x000029f0
        /*038c*/ 	.word	0x00000000
        /*0390*/ 	.word	0x00000000
        /*0394*/ 	.short	0x010a
        /*0396*/ 	.byte	0xff
	.zero		1


	//   ....[43]....
        /*0398*/ 	.word	0x00002b10
        /*039c*/ 	.word	0x00000002
        /*03a0*/ 	.word	0x000000c0
        /*03a4*/ 	.short	0x010a
        /*03a6*/ 	.byte	0xff
	.zero		1


	//   ....[44]....
        /*03a8*/ 	.word	0x00002b80
        /*03ac*/ 	.word	0x00000002
        /*03b0*/ 	.word	0x00000000
        /*03b4*/ 	.short	0x0101
        /*03b6*/ 	.byte	0xff
	.zero		1


	//   ....[45]....
        /*03b8*/ 	.word	0x00002ba0
        /*03bc*/ 	.word	0x000000ff
        /*03c0*/ 	.word	0x00000070
        /*03c4*/ 	.short	0x010a
        /*03c6*/ 	.byte	0x04
	.zero		1


	//   ....[46]....
        /*03c8*/ 	.word	0x00002cc0
        /*03cc*/ 	.word	0x00000002
        /*03d0*/ 	.word	0x00000060
        /*03d4*/ 	.short	0x010a
        /*03d6*/ 	.byte	0xff
	.zero		1


	//   ....[47]....
        /*03d8*/ 	.word	0x00002dc0
        /*03dc*/ 	.word	0x00000002
        /*03e0*/ 	.word	0x00000000
        /*03e4*/ 	.short	0x0101
        /*03e6*/ 	.byte	0xff
	.zero		1


	//   ....[48]....
        /*03e8*/ 	.word	0x00002e50
        /*03ec*/ 	.word	0x000000ff
        /*03f0*/ 	.word	0x00000070
        /*03f4*/ 	.short	0x0106
        /*03f6*/ 	.byte	0x04
	.zero		1


	//   ....[49]....
        /*03f8*/ 	.word	0x00002e70
        /*03fc*/ 	.word	0x000000ff
        /*0400*/ 	.word	0x00000070
        /*0404*/ 	.short	0x010a
        /*0406*/ 	.byte	0x04
	.zero		1


	//   ....[50]....
        /*0408*/ 	.word	0x00002f00
        /*040c*/ 	.word	0x000000ff
        /*0410*/ 	.word	0x00000070
        /*0414*/ 	.short	0x0106
        /*0416*/ 	.byte	0x07
	.zero		1


	//   ....[51]....
        /*0418*/ 	.word	0x00002f40
        /*041c*/ 	.word	0x00000000
        /*0420*/ 	.word	0x00000070
        /*0424*/ 	.short	0x010a
        /*0426*/ 	.byte	0xff
	.zero		1


	//   ....[52]....
        /*0428*/ 	.word	0x00003490
        /*042c*/ 	.word	0x00000000
        /*0430*/ 	.word	0x00000060
        /*0434*/ 	.short	0x010a
        /*0436*/ 	.byte	0xff
	.zero		1


	//   ....[53]....
        /*0438*/ 	.word	0x00003590
        /*043c*/ 	.word	0x00000003
        /*0440*/ 	.word	0x00000000
        /*0444*/ 	.short	0x0101
        /*0446*/ 	.byte	0xff
	.zero		1


	//   ....[54]....
        /*0448*/ 	.word	0x000035a0
        /*044c*/ 	.word	0x000000ff
        /*0450*/ 	.word	0x00000000
        /*0454*/ 	.short	0x010a
        /*0456*/ 	.byte	0x04
	.zero		1


	//   ....[55]....
        /*0458*/ 	.word	0x00003620
        /*045c*/ 	.word	0x000000ff
        /*0460*/ 	.word	0x000000a0
        /*0464*/ 	.short	0x010a
        /*0466*/ 	.byte	0x1f
	.zero		1


	//   ....[56]....
        /*0468*/ 	.word	0x00003700
        /*046c*/ 	.word	0x000000ff
        /*0470*/ 	.word	0x00000000
        /*0474*/ 	.short	0x010a
        /*0476*/ 	.byte	0x05
	.zero		1


	//   ....[57]....
        /*0478*/ 	.word	0x00003840
        /*047c*/ 	.word	0x000000ff
        /*0480*/ 	.word	0x00000000
        /*0484*/ 	.short	0x010a
        /*0486*/ 	.byte	0x04
	.zero		1


	//   ....[58]....
        /*0488*/ 	.word	0x00003ad0
        /*048c*/ 	.word	0x000000ff
        /*0490*/ 	.word	0x00000000
        /*0494*/ 	.short	0x010a
        /*0496*/ 	.byte	0x04
	.zero		1


	//   ....[59]....
        /*0498*/ 	.word	0x00003b60
        /*049c*/ 	.word	0x000000ff
        /*04a0*/ 	.word	0x00000000
        /*04a4*/ 	.short	0x010a
        /*04a6*/ 	.byte	0x05
	.zero		1


	//   ....[60]....
        /*04a8*/ 	.word	0x00003bf0
        /*04ac*/ 	.word	0x000000ff
        /*04b0*/ 	.word	0x00000000
        /*04b4*/ 	.short	0x010a
        /*04b6*/ 	.byte	0x05
	.zero		1


	//   ....[61]....
        /*04b8*/ 	.word	0x00003c80
        /*04bc*/ 	.word	0x000000ff
        /*04c0*/ 	.word	0x00000000
        /*04c4*/ 	.short	0x010a
        /*04c6*/ 	.byte	0x04
	.zero		1


	//   ....[62]....
        /*04c8*/ 	.word	0x00004120
        /*04cc*/ 	.word	0x00000007
        /*04d0*/ 	.word	0x00000060
        /*04d4*/ 	.short	0x010a
        /*04d6*/ 	.byte	0xff
	.zero		1


	//   ....[63]....
        /*04d8*/ 	.word	0x00004290
        /*04dc*/ 	.word	0x00000000
        /*04e0*/ 	.word	0x00000000
        /*04e4*/ 	.short	0x0101
        /*04e6*/ 	.byte	0xff
	.zero		1


	//   ....[64]....
        /*04e8*/ 	.word	0x00004700
        /*04ec*/ 	.word	0x000000ff
        /*04f0*/ 	.word	0x00000058
        /*04f4*/ 	.short	0x010a
        /*04f6*/ 	.byte	0x11
	.zero		1


	//   ....[65]....
        /*04f8*/ 	.word	0x00004880
        /*04fc*/ 	.word	0x000000ff
        /*0500*/ 	.word	0x00000048
        /*0504*/ 	.short	0x010a
        /*0506*/ 	.byte	0x11
	.zero		1


	//   ....[66]....
        /*0508*/ 	.word	0x00004a90
        /*050c*/ 	.word	0x000000ff
        /*0510*/ 	.word	0x00000040
        /*0514*/ 	.short	0x010b
        /*0516*/ 	.byte	0x11
	.zero		1


	//   ....[67]....
        /*0518*/ 	.word	0x00004aa0
        /*051c*/ 	.word	0x000000ff
        /*0520*/ 	.word	0x00000000
        /*0524*/ 	.short	0x0101
        /*0526*/ 	.byte	0x30
	.zero		1


	//   ....[68]....
        /*0528*/ 	.word	0x00004ae0
        /*052c*/ 	.word	0x00000000
        /*0530*/ 	.word	0x00000048
        /*0534*/ 	.short	0x010a
        /*0536*/ 	.byte	0xff
	.zero		1


	//   ....[69]....
        /*0538*/ 	.word	0x00004e20
        /*053c*/ 	.word	0x00000003
        /*0540*/ 	.word	0x00000060
        /*0544*/ 	.short	0x010a
        /*0546*/ 	.byte	0xff
	.zero		1


	//   ....[70]....
        /*0548*/ 	.word	0x00004fa0
        /*054c*/ 	.word	0x00000000
        /*0550*/ 	.word	0x00000000
        /*0554*/ 	.short	0x0101
        /*0556*/ 	.byte	0xff
	.zero		1


	//   ....[71]....
        /*0558*/ 	.word	0x00005a00
        /*055c*/ 	.word	0x000000ff
        /*0560*/ 	.word	0x00000040
        /*0564*/ 	.short	0x010a
        /*0566*/ 	.byte	0x2c
	.zero		1


	//   ....[72]....
        /*0568*/ 	.word	0x00005a10
        /*056c*/ 	.word	0x00000016
        /*0570*/ 	.word	0x00000080
        /*0574*/ 	.short	0x010a
        /*0576*/ 	.byte	0xff
	.zero		1


	//   ....[73]....
        /*0578*/ 	.word	0x00005bc0
        /*057c*/ 	.word	0x000000ff
        /*0580*/ 	.word	0x00000040
        /*0584*/ 	.short	0x010a
        /*0586*/ 	.byte	0x2c
	.zero		1


	//   ....[74]....
        /*0588*/ 	.word	0x00005ca0
        /*058c*/ 	.word	0x000000ff
        /*0590*/ 	.word	0x00000000
        /*0594*/ 	.short	0x0101
        /*0596*/ 	.byte	0x04
	.zero		1


	//   ....[75]....
        /*0598*/ 	.word	0x00005d00
        /*059c*/ 	.word	0x00000016
        /*05a0*/ 	.word	0x00000080
        /*05a4*/ 	.short	0x010a
        /*05a6*/ 	.byte	0xff
	.zero		1


	//   ....[76]....
        /*05a8*/ 	.word	0x00006070
        /*05ac*/ 	.word	0x000000ff
        /*05b0*/ 	.word	0x00000000
        /*05b4*/ 	.short	0x0101
        /*05b6*/ 	.byte	0x04
	.zero		1


	//   ....[77]....
        /*05b8*/ 	.word	0x00006950
        /*05bc*/ 	.word	0x00000000
        /*05c0*/ 	.word	0x000000d0
        /*05c4*/ 	.short	0x010a
        /*05c6*/ 	.byte	0xff
	.zero		1


	//   ....[78]....
        /*05c8*/ 	.word	0x000069b0
        /*05cc*/ 	.word	0x00000000
        /*05d0*/ 	.word	0x00000020
        /*05d4*/ 	.short	0x010a
        /*05d6*/ 	.byte	0xff
	.zero		1


	//   ....[79]....
        /*05d8*/ 	.word	0x00006a10
        /*05dc*/ 	.word	0x00000000
        /*05e0*/ 	.word	0x00000020
        /*05e4*/ 	.short	0x010a
        /*05e6*/ 	.byte	0xff
	.zero		1


	//   ....[80]....
        /*05e8*/ 	.word	0x00006a60
        /*05ec*/ 	.word	0x00000003
        /*05f0*/ 	.word	0x00000060
        /*05f4*/ 	.short	0x010a
        /*05f6*/ 	.byte	0xff
	.zero		1


	//   ....[81]....
        /*05f8*/ 	.word	0x00006ac0
        /*05fc*/ 	.word	0x00000000
        /*0600*/ 	.word	0x00000000
        /*0604*/ 	.short	0x010a
        /*0606*/ 	.byte	0xff
	.zero		1


	//   ....[82]....
        /*0608*/ 	.word	0x00006b20
        /*060c*/ 	.word	0x00000000
        /*0610*/ 	.word	0x00000000
        /*0614*/ 	.short	0x010a
        /*0616*/ 	.byte	0xff
	.zero		1


	//   ....[83]....
        /*0618*/ 	.word	0x00006b80
        /*061c*/ 	.word	0x00000000
        /*0620*/ 	.word	0x00000000
        /*0624*/ 	.short	0x010a
        /*0626*/ 	.byte	0xff
	.zero		1


	//   ....[84]....
        /*0628*/ 	.word	0x00006bd0
        /*062c*/ 	.word	0x00000002
        /*0630*/ 	.word	0x000000c0
        /*0634*/ 	.short	0x010a
        /*0636*/ 	.byte	0xff
	.zero		1


	//   ....[85]....
        /*0638*/ 	.word	0x00006c30
        /*063c*/ 	.word	0x00000002
        /*0640*/ 	.word	0x00000070
        /*0644*/ 	.short	0x010a
        /*0646*/ 	.byte	0xff
	.zero		1


	//   ....[86]....
        /*0648*/ 	.word	0x00006c80
        /*064c*/ 	.word	0x00000002
        /*0650*/ 	.word	0x00000060
        /*0654*/ 	.short	0x010a
        /*0656*/ 	.byte	0xff
	.zero		1


	//   ....[87]....
        /*0658*/ 	.word	0x00006ce0
        /*065c*/ 	.word	0x00000000
        /*0660*/ 	.word	0x00000070
        /*0664*/ 	.short	0x010a
        /*0666*/ 	.byte	0xff
	.zero		1


	//   ....[88]....
        /*0668*/ 	.word	0x00006d30
        /*066c*/ 	.word	0x00000000
        /*0670*/ 	.word	0x00000060
        /*0674*/ 	.short	0x010a
        /*0676*/ 	.byte	0xff
	.zero		1


	//   ....[89]....
        /*0678*/ 	.word	0x00006d90
        /*067c*/ 	.word	0x00000002
        /*0680*/ 	.word	0x000000a0
        /*0684*/ 	.short	0x010a
        /*0686*/ 	.byte	0xff
	.zero		1


	//   ....[90]....
        /*0688*/ 	.word	0x00006df0
        /*068c*/ 	.word	0x00000000
        /*0690*/ 	.word	0x00000000
        /*0694*/ 	.short	0x010a
        /*0696*/ 	.byte	0xff
	.zero		1


	//   ....[91]....
        /*0698*/ 	.word	0x00006e50
        /*069c*/ 	.word	0x00000000
        /*06a0*/ 	.word	0x00000000
        /*06a4*/ 	.short	0x010a
        /*06a6*/ 	.byte	0xff
	.zero		1


	//   ....[92]....
        /*06a8*/ 	.word	0x00006eb0
        /*06ac*/ 	.word	0x00000000
        /*06b0*/ 	.word	0x00000000
        /*06b4*/ 	.short	0x010a
        /*06b6*/ 	.byte	0xff
	.zero		1


	//   ....[93]....
        /*06b8*/ 	.word	0x00006f10
        /*06bc*/ 	.word	0x00000000
        /*06c0*/ 	.word	0x00000000
        /*06c4*/ 	.short	0x010a
        /*06c6*/ 	.byte	0xff
	.zero		1


	//   ....[94]....
        /*06c8*/ 	.word	0x00006f70
        /*06cc*/ 	.word	0x00000000
        /*06d0*/ 	.word	0x00000000
        /*06d4*/ 	.short	0x010a
        /*06d6*/ 	.byte	0xff
	.zero		1


	//   ....[95]....
        /*06d8*/ 	.word	0x00006fc0
        /*06dc*/ 	.word	0x00000007
        /*06e0*/ 	.word	0x00000060
        /*06e4*/ 	.short	0x010a
        /*06e6*/ 	.byte	0xff
	.zero		1


	//   ....[96]....
        /*06e8*/ 	.word	0x00007020
        /*06ec*/ 	.word	0x00000000
        /*06f0*/ 	.word	0x00000058
        /*06f4*/ 	.short	0x010a
        /*06f6*/ 	.byte	0xff
	.zero		1


	//   ....[97]....
        /*06f8*/ 	.word	0x00007080
        /*06fc*/ 	.word	0x00000000
        /*0700*/ 	.word	0x00000048
        /*0704*/ 	.short	0x010a
        /*0706*/ 	.byte	0xff
	.zero		1


	//   ....[98]....
        /*0708*/ 	.word	0x000070d0
        /*070c*/ 	.word	0x00000003
        /*0710*/ 	.word	0x00000060
        /*0714*/ 	.short	0x010a
        /*0716*/ 	.byte	0xff
	.zero		1


	//   ....[99]....
        /*0718*/ 	.word	0x00007130
        /*071c*/ 	.word	0x00000000
        /*0720*/ 	.word	0x00000040
        /*0724*/ 	.short	0x010a
        /*0726*/ 	.byte	0xff
	.zero		1


	//   ....[100]....
        /*0728*/ 	.word	0x00007180
        /*072c*/ 	.word	0x00000016
        /*0730*/ 	.word	0x00000080
        /*0734*/ 	.short	0x010a
        /*0736*/ 	.byte	0xff
	.zero		1


	//----- nvinfo : EIATTR_NUM_MBARRIERS
	.align		4
.L_47:
        /*0738*/ 	.byte	0x03, 0x38
        /*073a*/ 	.short	0x001c


	//----- nvinfo : EIATTR_EXIT_INSTR_OFFSETS
	.align		4
        /*073c*/ 	.byte	0x04, 0x1c
        /*073e*/ 	.short	(.L_49 - .L_48)


	//   ....[0]....
.L_48:
        /*0740*/ 	.word	0x00002a20


	//   ....[1]....
        /*0744*/ 	.word	0x00002f10


	//   ....[2]....
        /*0748*/ 	.word	0x00002f70


	//   ....[3]....
        /*074c*/ 	.word	0x00003ee0


	//   ....[4]....
        /*0750*/ 	.word	0x00004b10


	//   ....[5]....
        /*0754*/ 	.word	0x00004b50


	//   ....[6]....
        /*0758*/ 	.word	0x00006940


	//----- nvinfo : EIATTR_MAX_THREADS
	.align		4
.L_49:
        /*075c*/ 	.byte	0x04, 0x05
        /*075e*/ 	.short	(.L_51 - .L_50)
.L_50:
        /*0760*/ 	.word	0x00000100
        /*0764*/ 	.word	0x00000001
        /*0768*/ 	.word	0x00000001


	//----- nvinfo : EIATTR_CRS_STACK_SIZE
	.align		4
.L_51:
        /*076c*/ 	.byte	0x04, 0x1e
        /*076e*/ 	.short	(.L_53 - .L_52)
.L_52:
        /*0770*/ 	.word	0x00000000


	//----- nvinfo : EIATTR_CBANK_PARAM_SIZE
	.align		4
.L_53:
        /*0774*/ 	.byte	0x03, 0x19
        /*0776*/ 	.short	0x0800


	//----- nvinfo : EIATTR_PARAM_CBANK
	.align		4
        /*0778*/ 	.byte	0x04, 0x0a
        /*077a*/ 	.short	(.L_55 - .L_54)
	.align		4
.L_54:
        /*077c*/ 	.word	index@(.nv.constant0._ZN7cutlass13device_kernelINS_4gemm6kernel13GemmUniversalIN4cute5tupleIJiiiiEEENS1_10collective13CollectiveMmaINS1_35MainloopSm100TmaUmmaWarpSpecializedILi4ELi2ELi4ENS5_IJNS4_1CILi2EEESB_NSA_ILi1EEEEEEEENS5_IJNSA_ILi64EEESF_NSA_ILi128EEEEEENS_12float_e4m3_tENS5_IJlSC_lEEESI_SJ_NS4_8TiledMMAINS4_8MMA_AtomIJNS4_10MMA_TraitsINS4_19SM100_MMA_F8F6F4_SSEJSI_SI_fSF_SF_NS4_17integral_constantINS4_4UMMA5MajorELSQ_0EEESR_NSO_INSP_7ScaleInELSS_0EEEST_EEEEEENS4_6LayoutINS5_IJSC_SC_SC_EEENS5_IJNSA_ILi0EEESY_SY_EEEEENS5_IJNS4_10UnderscoreES11_S11_EEEEENS4_23SM90_TMA_LOAD_MULTICASTENS4_14ComposedLayoutINS4_7SwizzleILi3ELi4ELi3EEENS4_18smem_ptr_flag_bitsILi8EEENSW_INS5_IJNSA_ILi8EEESG_EEENS5_IJSG_SC_EEEEEEEvNS4_8identityES14_S1E_vS1F_EENS_8epilogue10collective18CollectiveEpilogueINS1H_23Sm100TmaWarpSpecializedILi1ELi1ELi32ELb0ELb0EEEJSH_NS5_IJNSW_ISF_SC_EES1M_EEESI_SJ_SI_SJ_NS1H_6fusion15FusionCallbacksIS1L_NS1O_17LinearCombinationISI_fSI_fLNS_15FloatRoundStyleE2EEESH_S1N_JEEENS4_5SM1004TMEM4LOAD26SM100_TMEM_LOAD_16dp32b32xENS4_13SM90_TMA_LOADENS15_INS16_ILi2ELi4ELi3EEES19_NSW_INS5_IJS1A_SF_EEENS5_IJSF_SC_EEEEEEENS4_39AutoVectorizingCopyWithAssumedAlignmentILi128EEENS4_14SM90_TMA_STOREES23_S25_S25_EEEvvEEEEvNT_6ParamsE)
        /*0780*/ 	.short	0x0380
        /*0782*/ 	.short	0x0800


	//----- nvinfo : EIATTR_SW_WAR
	.align		4
.L_55:
        /*0784*/ 	.byte	0x04, 0x36
        /*0786*/ 	.short	(.L_57 - .L_56)
.L_56:
        /*0788*/ 	.word	0x00000008
.L_57:


//--------------------- .nv.callgraph             --------------------------
	.section	.nv.callgraph,"",@"SHT_CUDA_CALLGRAPH"
	.align	4
	.sectionentsize	8
	.align		4
        /*0000*/ 	.word	0x00000000
	.align		4
        /*0004*/ 	.word	0xffffffff
	.align		4
        /*0008*/ 	.word	index@(_ZN7cutlass13device_kernelINS_4gemm6kernel13GemmUniversalIN4cute5tupleIJiiiiEEENS1_10collective13CollectiveMmaINS1_35MainloopSm100TmaUmmaWarpSpecializedILi4ELi2ELi4ENS5_IJNS4_1CILi2EEESB_NSA_ILi1EEEEEEEENS5_IJNSA_ILi64EEESF_NSA_ILi128EEEEEENS_12float_e4m3_tENS5_IJlSC_lEEESI_SJ_NS4_8TiledMMAINS4_8MMA_AtomIJNS4_10MMA_TraitsINS4_19SM100_MMA_F8F6F4_SSEJSI_SI_fSF_SF_NS4_17integral_constantINS4_4UMMA5MajorELSQ_0EEESR_NSO_INSP_7ScaleInELSS_0EEEST_EEEEEENS4_6LayoutINS5_IJSC_SC_SC_EEENS5_IJNSA_ILi0EEESY_SY_EEEEENS5_IJNS4_10UnderscoreES11_S11_EEEEENS4_23SM90_TMA_LOAD_MULTICASTENS4_14ComposedLayoutINS4_7SwizzleILi3ELi4ELi3EEENS4_18smem_ptr_flag_bitsILi8EEENSW_INS5_IJNSA_ILi8EEESG_EEENS5_IJSG_SC_EEEEEEEvNS4_8identityES14_S1E_vS1F_EENS_8epilogue10collective18CollectiveEpilogueINS1H_23Sm100TmaWarpSpecializedILi1ELi1ELi32ELb0ELb0EEEJSH_NS5_IJNSW_ISF_SC_EES1M_EEESI_SJ_SI_SJ_NS1H_6fusion15FusionCallbacksIS1L_NS1O_17LinearCombinationISI_fSI_fLNS_15FloatRoundStyleE2EEESH_S1N_JEEENS4_5SM1004TMEM4LOAD26SM100_TMEM_LOAD_16dp32b32xENS4_13SM90_TMA_LOADENS15_INS16_ILi2ELi4ELi3EEES19_NSW_INS5_IJS1A_SF_EEENS5_IJSF_SC_EEEEEEENS4_39AutoVectorizingCopyWithAssumedAlignmentILi128EEENS4_14SM90_TMA_STOREES23_S25_S25_EEEvvEEEEvNT_6ParamsE)
	.align		4
        /*000c*/ 	.word	index@(__assertfail)
	.align		4
        /*0010*/ 	.word	0x00000000
	.align		4
        /*0014*/ 	.word	0xfffffffe
	.align		4
        /*0018*/ 	.word	0x00000000
	.align		4
        /*001c*/ 	.word	0xfffffffd
	.align		4
        /*0020*/ 	.word	0x00000000
	.align		4
        /*0024*/ 	.word	0xfffffffc


//--------------------- .nv.constant4             --------------------------
	.section	.nv.constant4,"a",@progbits
	.align	8
	.align		8
.nv.constant4:
        /*0000*/ 	.dword	__assertfail
	.align		8
        /*0008*/ 	.dword	__unnamed_1
	.align		8
        /*0010*/ 	.dword	__unnamed_2
	.align		8
        /*0018*/ 	.dword	_ZN39_INTERNAL_b59b8568_4_k_cu_143162a9_84284cuda3std3__45__cpo5beginE
	.align		8
        /*0020*/ 	.dword	_ZN39_INTERNAL_b59b8568_4_k_cu_143162a9_84284cuda3std3__45__cpo3endE
	.align		8
        /*0028*/ 	.dword	_ZN39_INTERNAL_b59b8568_4_k_cu_143162a9_84284cuda3std3__45__cpo6cbeginE
	.align		8
        /*0030*/ 	.dword	_ZN39_INTERNAL_b59b8568_4_k_cu_143162a9_84284cuda3std3__45__cpo4cendE
	.align		8
        /*0038*/ 	.dword	_ZN39_INTERNAL_b59b8568_4_k_cu_143162a9_84284cuda3std3__441_GLOBAL__N__b59b8568_4_k_cu_143162a9_84286ignoreE
	.align		8
        /*0040*/ 	.dword	_ZN39_INTERNAL_b59b8568_4_k_cu_143162a9_84284cuda3std3__419piecewise_constructE
	.align		8
        /*0048*/ 	.dword	_ZN39_INTERNAL_b59b8568_4_k_cu_143162a9_84284cuda3std3__48in_placeE
	.align		8
        /*0050*/ 	.dword	_ZN39_INTERNAL_b59b8568_4_k_cu_143162a9_84284cuda3std6ranges3__45__cpo4swapE
	.align		8
        /*0058*/ 	.dword	_ZN39_INTERNAL_b59b8568_4_k_cu_143162a9_84284cuda3std6ranges3__45__cpo9iter_moveE
	.align		8
        /*0060*/ 	.dword	_ZN39_INTERNAL_b59b8568_4_k_cu_143162a9_84284cute7productE
	.align		8
        /*0068*/ 	.dword	_ZN39_INTERNAL_b59b8568_4_k_cu_143162a9_84284cute1_E
	.align		8
        /*0070*/ 	.dword	$str$25
	.align		8
        /*0078*/ 	.dword	$str$26
	.align		8
        /*0080*/ 	.dword	$str$27
	.align		8
        /*0088*/ 	.dword	$str$28


//--------------------- .text._ZN7cutlass13device_kernelINS_4gemm6kernel13GemmUniversalIN4cute5tupleIJiiiiEEENS1_10collective13CollectiveMmaINS1_35MainloopSm100TmaUmmaWarpSpecializedILi4ELi2ELi4ENS5_IJNS4_1CILi2EEESB_NSA_ILi1EEEEEEEENS5_IJNSA_ILi64EEESF_NSA_ILi128EEEEEENS_12float_e4m3_tENS5_IJlSC_lEEESI_SJ_NS4_8TiledMMAINS4_8MMA_AtomIJNS4_10MMA_TraitsINS4_19SM100_MMA_F8F6F4_SSEJSI_SI_fSF_SF_NS4_17integral_constantINS4_4UMMA5MajorELSQ_0EEESR_NSO_INSP_7ScaleInELSS_0EEEST_EEEEEENS4_6LayoutINS5_IJSC_SC_SC_EEENS5_IJNSA_ILi0EEESY_SY_EEEEENS5_IJNS4_10UnderscoreES11_S11_EEEEENS4_23SM90_TMA_LOAD_MULTICASTENS4_14ComposedLayoutINS4_7SwizzleILi3ELi4ELi3EEENS4_18smem_ptr_flag_bitsILi8EEENSW_INS5_IJNSA_ILi8EEESG_EEENS5_IJSG_SC_EEEEEEEvNS4_8identityES14_S1E_vS1F_EENS_8epilogue10collective18CollectiveEpilogueINS1H_23Sm100TmaWarpSpecializedILi1ELi1ELi32ELb0ELb0EEEJSH_NS5_IJNSW_ISF_SC_EES1M_EEESI_SJ_SI_SJ_NS1H_6fusion15FusionCallbacksIS1L_NS1O_17LinearCombinationISI_fSI_fLNS_15FloatRoundStyleE2EEESH_S1N_JEEENS4_5SM1004TMEM4LOAD26SM100_TMEM_LOAD_16dp32b32xENS4_13SM90_TMA_LOADENS15_INS16_ILi2ELi4ELi3EEES19_NSW_INS5_IJS1A_SF_EEENS5_IJSF_SC_EEEEEEENS4_39AutoVectorizingCopyWithAssumedAlignmentILi128EEENS4_14SM90_TMA_STOREES23_S25_S25_EEEvvEEEEvNT_6ParamsE --------------------------
	.section	.text._ZN7cutlass13device_kernelINS_4gemm6kernel13GemmUniversalIN4cute5tupleIJiiiiEEENS1_10collective13CollectiveMmaINS1_35MainloopSm100TmaUmmaWarpSpecializedILi4ELi2ELi4ENS5_IJNS4_1CILi2EEESB_NSA_ILi1EEEEEEEENS5_IJNSA_ILi64EEESF_NSA_ILi128EEEEEENS_12float_e4m3_tENS5_IJlSC_lEEESI_SJ_NS4_8TiledMMAINS4_8MMA_AtomIJNS4_10MMA_TraitsINS4_19SM100_MMA_F8F6F4_SSEJSI_SI_fSF_SF_NS4_17integral_constantINS4_4UMMA5MajorELSQ_0EEESR_NSO_INSP_7ScaleInELSS_0EEEST_EEEEEENS4_6LayoutINS5_IJSC_SC_SC_EEENS5_IJNSA_ILi0EEESY_SY_EEEEENS5_IJNS4_10UnderscoreES11_S11_EEEEENS4_23SM90_TMA_LOAD_MULTICASTENS4_14ComposedLayoutINS4_7SwizzleILi3ELi4ELi3EEENS4_18smem_ptr_flag_bitsILi8EEENSW_INS5_IJNSA_ILi8EEESG_EEENS5_IJSG_SC_EEEEEEEvNS4_8identityES14_S1E_vS1F_EENS_8epilogue10collective18CollectiveEpilogueINS1H_23Sm100TmaWarpSpecializedILi1ELi1ELi32ELb0ELb0EEEJSH_NS5_IJNSW_ISF_SC_EES1M_EEESI_SJ_SI_SJ_NS1H_6fusion15FusionCallbacksIS1L_NS1O_17LinearCombinationISI_fSI_fLNS_15FloatRoundStyleE2EEESH_S1N_JEEENS4_5SM1004TMEM4LOAD26SM100_TMEM_LOAD_16dp32b32xENS4_13SM90_TMA_LOADENS15_INS16_ILi2ELi4ELi3EEES19_NSW_INS5_IJS1A_SF_EEENS5_IJSF_SC_EEEEEEENS4_39AutoVectorizingCopyWithAssumedAlignmentILi128EEENS4_14SM90_TMA_STOREES23_S25_S25_EEEvvEEEEvNT_6ParamsE,"ax",@progbits
	.align	128
.text._ZN7cutlass13device_kernelINS_4gemm6kernel13GemmUniversalIN4cute5tupleIJiiiiEEENS1_10collective13CollectiveMmaINS1_35MainloopSm100TmaUmmaWarpSpecializedILi4ELi2ELi4ENS5_IJNS4_1CILi2EEESB_NSA_ILi1EEEEEEEENS5_IJNSA_ILi64EEESF_NSA_ILi128EEEEEENS_12float_e4m3_tENS5_IJlSC_lEEESI_SJ_NS4_8TiledMMAINS4_8MMA_AtomIJNS4_10MMA_TraitsINS4_19SM100_MMA_F8F6F4_SSEJSI_SI_fSF_SF_NS4_17integral_constantINS4_4UMMA5MajorELSQ_0EEESR_NSO_INSP_7ScaleInELSS_0EEEST_EEEEEENS4_6LayoutINS5_IJSC_SC_SC_EEENS5_IJNSA_ILi0EEESY_SY_EEEEENS5_IJNS4_10UnderscoreES11_S11_EEEEENS4_23SM90_TMA_LOAD_MULTICASTENS4_14ComposedLayoutINS4_7SwizzleILi3ELi4ELi3EEENS4_18smem_ptr_flag_bitsILi8EEENSW_INS5_IJNSA_ILi8EEESG_EEENS5_IJSG_SC_EEEEEEEvNS4_8identityES14_S1E_vS1F_EENS_8epilogue10collective18CollectiveEpilogueINS1H_23Sm100TmaWarpSpecializedILi1ELi1ELi32ELb0ELb0EEEJSH_NS5_IJNSW_ISF_SC_EES1M_EEESI_SJ_SI_SJ_NS1H_6fusion15FusionCallbacksIS1L_NS1O_17LinearCombinationISI_fSI_fLNS_15FloatRoundStyleE2EEESH_S1N_JEEENS4_5SM1004TMEM4LOAD26SM100_TMEM_LOAD_16dp32b32xENS4_13SM90_TMA_LOADENS15_INS16_ILi2ELi4ELi3EEES19_NSW_INS5_IJS1A_SF_EEENS5_IJSF_SC_EEEEEEENS4_39AutoVectorizingCopyWithAssumedAlignmentILi128EEENS4_14SM90_TMA_STOREES23_S25_S25_EEEvvEEEEvNT_6ParamsE:
        .type           _ZN7cutlass13device_kernelINS_4gemm6kernel13GemmUniversalIN4cute5tupleIJiiiiEEENS1_10collective13CollectiveMmaINS1_35MainloopSm100TmaUmmaWarpSpecializedILi4ELi2ELi4ENS5_IJNS4_1CILi2EEESB_NSA_ILi1EEEEEEEENS5_IJNSA_ILi64EEESF_NSA_ILi128EEEEEENS_12float_e4m3_tENS5_IJlSC_lEEESI_SJ_NS4_8TiledMMAINS4_8MMA_AtomIJNS4_10MMA_TraitsINS4_19SM100_MMA_F8F6F4_SSEJSI_SI_fSF_SF_NS4_17integral_constantINS4_4UMMA5MajorELSQ_0EEESR_NSO_INSP_7ScaleInELSS_0EEEST_EEEEEENS4_6LayoutINS5_IJSC_SC_SC_EEENS5_IJNSA_ILi0EEESY_SY_EEEEENS5_IJNS4_10UnderscoreES11_S11_EEEEENS4_23SM90_TMA_LOAD_MULTICASTENS4_14ComposedLayoutINS4_7SwizzleILi3ELi4ELi3EEENS4_18smem_ptr_flag_bitsILi8EEENSW_INS5_IJNSA_ILi8EEESG_EEENS5_IJSG_SC_EEEEEEEvNS4_8identityES14_S1E_vS1F_EENS_8epilogue10collective18CollectiveEpilogueINS1H_23Sm100TmaWarpSpecializedILi1ELi1ELi32ELb0ELb0EEEJSH_NS5_IJNSW_ISF_SC_EES1M_EEESI_SJ_SI_SJ_NS1H_6fusion15FusionCallbacksIS1L_NS1O_17LinearCombinationISI_fSI_fLNS_15FloatRoundStyleE2EEESH_S1N_JEEENS4_5SM1004TMEM4LOAD26SM100_TMEM_LOAD_16dp32b32xENS4_13SM90_TMA_LOADENS15_INS16_ILi2ELi4ELi3EEES19_NSW_INS5_IJS1A_SF_EEENS5_IJSF_SC_EEEEEEENS4_39AutoVectorizingCopyWithAssumedAlignmentILi128EEENS4_14SM90_TMA_STOREES23_S25_S25_EEEvvEEEEvNT_6ParamsE,@function
        .size           _ZN7cutlass13device_kernelINS_4gemm6kernel13GemmUniversalIN4cute5tupleIJiiiiEEENS1_10collective13CollectiveMmaINS1_35MainloopSm100TmaUmmaWarpSpecializedILi4ELi2ELi4ENS5_IJNS4_1CILi2EEESB_NSA_ILi1EEEEEEEENS5_IJNSA_ILi64EEESF_NSA_ILi128EEEEEENS_12float_e4m3_tENS5_IJlSC_lEEESI_SJ_NS4_8TiledMMAINS4_8MMA_AtomIJNS4_10MMA_TraitsINS4_19SM100_MMA_F8F6F4_SSEJSI_SI_fSF_SF_NS4_17integral_constantINS4_4UMMA5MajorELSQ_0EEESR_NSO_INSP_7ScaleInELSS_0EEEST_EEEEEENS4_6LayoutINS5_IJSC_SC_SC_EEENS5_IJNSA_ILi0EEESY_SY_EEEEENS5_IJNS4_10UnderscoreES11_S11_EEEEENS4_23SM90_TMA_LOAD_MULTICASTENS4_14ComposedLayoutINS4_7SwizzleILi3ELi4ELi3EEENS4_18smem_ptr_flag_bitsILi8EEENSW_INS5_IJNSA_ILi8EEESG_EEENS5_IJSG_SC_EEEEEEEvNS4_8identityES14_S1E_vS1F_EENS_8epilogue10collective18CollectiveEpilogueINS1H_23Sm100TmaWarpSpecializedILi1ELi1ELi32ELb0ELb0EEEJSH_NS5_IJNSW_ISF_SC_EES1M_EEESI_SJ_SI_SJ_NS1H_6fusion15FusionCallbacksIS1L_NS1O_17LinearCombinationISI_fSI_fLNS_15FloatRoundStyleE2EEESH_S1N_JEEENS4_5SM1004TMEM4LOAD26SM100_TMEM_LOAD_16dp32b32xENS4_13SM90_TMA_LOADENS15_INS16_ILi2ELi4ELi3EEES19_NSW_INS5_IJS1A_SF_EEENS5_IJSF_SC_EEEEEEENS4_39AutoVectorizingCopyWithAssumedAlignmentILi128EEENS4_14SM90_TMA_STOREES23_S25_S25_EEEvvEEEEvNT_6ParamsE,(.L_x_135 - _ZN7cutlass13device_kernelINS_4gemm6kernel13GemmUniversalIN4cute5tupleIJiiiiEEENS1_10collective13CollectiveMmaINS1_35MainloopSm100TmaUmmaWarpSpecializedILi4ELi2ELi4ENS5_IJNS4_1CILi2EEESB_NSA_ILi1EEEEEEEENS5_IJNSA_ILi64EEESF_NSA_ILi128EEEEEENS_12float_e4m3_tENS5_IJlSC_lEEESI_SJ_NS4_8TiledMMAINS4_8MMA_AtomIJNS4_10MMA_TraitsINS4_19SM100_MMA_F8F6F4_SSEJSI_SI_fSF_SF_NS4_17integral_constantINS4_4UMMA5MajorELSQ_0EEESR_NSO_INSP_7ScaleInELSS_0EEEST_EEEEEENS4_6LayoutINS5_IJSC_SC_SC_EEENS5_IJNSA_ILi0EEESY_SY_EEEEENS5_IJNS4_10UnderscoreES11_S11_EEEEENS4_23SM90_TMA_LOAD_MULTICASTENS4_14ComposedLayoutINS4_7SwizzleILi3ELi4ELi3EEENS4_18smem_ptr_flag_bitsILi8EEENSW_INS5_IJNSA_ILi8EEESG_EEENS5_IJSG_SC_EEEEEEEvNS4_8identityES14_S1E_vS1F_EENS_8epilogue10collective18CollectiveEpilogueINS1H_23Sm100TmaWarpSpecializedILi1ELi1ELi32ELb0ELb0EEEJSH_NS5_IJNSW_ISF_SC_EES1M_EEESI_SJ_SI_SJ_NS1H_6fusion15FusionCallbacksIS1L_NS1O_17LinearCombinationISI_fSI_fLNS_15FloatRoundStyleE2EEESH_S1N_JEEENS4_5SM1004TMEM4LOAD26SM100_TMEM_LOAD_16dp32b32xENS4_13SM90_TMA_LOADENS15_INS16_ILi2ELi4ELi3EEES19_NSW_INS5_IJS1A_SF_EEENS5_IJSF_SC_EEEEEEENS4_39AutoVectorizingCopyWithAssumedAlignmentILi128EEENS4_14SM90_TMA_STOREES23_S25_S25_EEEvvEEEEvNT_6ParamsE)
        .other          _ZN7cutlass13device_kernelINS_4gemm6kernel13GemmUniversalIN4cute5tupleIJiiiiEEENS1_10collective13CollectiveMmaINS1_35MainloopSm100TmaUmmaWarpSpecializedILi4ELi2ELi4ENS5_IJNS4_1CILi2EEESB_NSA_ILi1EEEEEEEENS5_IJNSA_ILi64EEESF_NSA_ILi128EEEEEENS_12float_e4m3_tENS5_IJlSC_lEEESI_SJ_NS4_8TiledMMAINS4_8MMA_AtomIJNS4_10MMA_TraitsINS4_19SM100_MMA_F8F6F4_SSEJSI_SI_fSF_SF_NS4_17integral_constantINS4_4UMMA5MajorELSQ_0EEESR_NSO_INSP_7ScaleInELSS_0EEEST_EEEEEENS4_6LayoutINS5_IJSC_SC_SC_EEENS5_IJNSA_ILi0EEESY_SY_EEEEENS5_IJNS4_10UnderscoreES11_S11_EEEEENS4_23SM90_TMA_LOAD_MULTICASTENS4_14ComposedLayoutINS4_7SwizzleILi3ELi4ELi3EEENS4_18smem_ptr_flag_bitsILi8EEENSW_INS5_IJNSA_ILi8EEESG_EEENS5_IJSG_SC_EEEEEEEvNS4_8identityES14_S1E_vS1F_EENS_8epilogue10collective18CollectiveEpilogueINS1H_23Sm100TmaWarpSpecializedILi1ELi1ELi32ELb0ELb0EEEJSH_NS5_IJNSW_ISF_SC_EES1M_EEESI_SJ_SI_SJ_NS1H_6fusion15FusionCallbacksIS1L_NS1O_17LinearCombinationISI_fSI_fLNS_15FloatRoundStyleE2EEESH_S1N_JEEENS4_5SM1004TMEM4LOAD26SM100_TMEM_LOAD_16dp32b32xENS4_13SM90_TMA_LOADENS15_INS16_ILi2ELi4ELi3EEES19_NSW_INS5_IJS1A_SF_EEENS5_IJSF_SC_EEEEEEENS4_39AutoVectorizingCopyWithAssumedAlignmentILi128EEENS4_14SM90_TMA_STOREES23_S25_S25_EEEvvEEEEvNT_6ParamsE,@"STO_CUDA_ENTRY STV_DEFAULT"
_ZN7cutlass13device_kernelINS_4gemm6kernel13GemmUniversalIN4cute5tupleIJiiiiEEENS1_10collective13CollectiveMmaINS1_35MainloopSm100TmaUmmaWarpSpecializedILi4ELi2ELi4ENS5_IJNS4_1CILi2EEESB_NSA_ILi1EEEEEEEENS5_IJNSA_ILi64EEESF_NSA_ILi128EEEEEENS_12float_e4m3_tENS5_IJlSC_lEEESI_SJ_NS4_8TiledMMAINS4_8MMA_AtomIJNS4_10MMA_TraitsINS4_19SM100_MMA_F8F6F4_SSEJSI_SI_fSF_SF_NS4_17integral_constantINS4_4UMMA5MajorELSQ_0EEESR_NSO_INSP_7ScaleInELSS_0EEEST_EEEEEENS4_6LayoutINS5_IJSC_SC_SC_EEENS5_IJNSA_ILi0EEESY_SY_EEEEENS5_IJNS4_10UnderscoreES11_S11_EEEEENS4_23SM90_TMA_LOAD_MULTICASTENS4_14ComposedLayoutINS4_7SwizzleILi3ELi4ELi3EEENS4_18smem_ptr_flag_bitsILi8EEENSW_INS5_IJNSA_ILi8EEESG_EEENS5_IJSG_SC_EEEEEEEvNS4_8identityES14_S1E_vS1F_EENS_8epilogue10collective18CollectiveEpilogueINS1H_23Sm100TmaWarpSpecializedILi1ELi1ELi32ELb0ELb0EEEJSH_NS5_IJNSW_ISF_SC_EES1M_EEESI_SJ_SI_SJ_NS1H_6fusion15FusionCallbacksIS1L_NS1O_17LinearCombinationISI_fSI_fLNS_15FloatRoundStyleE2EEESH_S1N_JEEENS4_5SM1004TMEM4LOAD26SM100_TMEM_LOAD_16dp32b32xENS4_13SM90_TMA_LOADENS15_INS16_ILi2ELi4ELi3EEES19_NSW_INS5_IJS1A_SF_EEENS5_IJSF_SC_EEEEEEENS4_39AutoVectorizingCopyWithAssumedAlignmentILi128EEENS4_14SM90_TMA_STOREES23_S25_S25_EEEvvEEEEvNT_6ParamsE:
[----:B------:R-:W1:Y:S01]  /*0000*/  LDC R1, c[0x0][0x37c] ;  /* 0x0000df00ff017b82 */ /* 0x000e620000000800 */
[----:B------:R-:W2:Y:S01]  /*0010*/  S2R R76, SR_TID.X ;  /* 0x00000000004c7919 */ /* 0x000ea20000002100 */
[----:B------:R-:W3:Y:S01]  /*0020*/  LDCU.64 UR8, c[0x0][0x890] ;  /* 0x00011200ff0877ac */ /* 0x000ee20008000a00 */
[----:B------:R-:W-:Y:S02]  /*0030*/  PRMT R79, RZ, 0x7610, R79 ;  /* 0x00007610ff4f7816 */ /* 0x000fe4000000004f */
[----:B------:R-:W-:Y:S01]  /*0040*/  ELECT P3, URZ, PT ;  /* 0x0000000000ff782f */ /* 0x000fe20003860000 */
[----:B---3--:R-:W-:-:S04]  /*0050*/  UISETP.NE.U32.AND UP0, UPT, UR8, URZ, UPT ;  /* 0x000000ff0800728c */ /* 0x008fc8000bf05070 */
[----:B------:R-:W-:Y:S01]  /*0060*/  UISETP.NE.AND.EX UP0, UPT, UR9, URZ, UPT, UP0 ;  /* 0x000000ff0900728c */ /* 0x000fe2000bf05300 */
[----:B--2---:R-:W-:-:S05]  /*0070*/  SHF.R.U32.HI R80, RZ, 0x5, R76 ;  /* 0x00000005ff507819 */ /* 0x004fca000001164c */
[----:B------:R-:W2:Y:S02]  /*0080*/  SHFL.IDX PT, R0, R80, RZ, 0x1f ;  /* 0x00001fff50007589 */ /* 0x000ea400000e0000 */
[----:B--2---:R-:W-:Y:S01]  /*0090*/  R2UR UR22, R0 ;  /* 0x00000000001672ca */ /* 0x004fe200000e0000 */
[----:B-1----:R-:W-:-:S14]  /*00a0*/  BRA.U UP0, `(.L_x_0) ;  /* 0x0000000100307547 */ /* 0x002fdc000b800000 */
[----:B------:R-:W1:Y:S02]  /*00b0*/  LDCU.64 UR4, c[0x0][0x888] ;  /* 0x00011100ff0477ac */ /* 0x000e640008000a00 */
[----:B-1----:R-:W-:-:S04]  /*00c0*/  UISETP.NE.U32.AND UP0, UPT, UR4, URZ, UPT ;  /* 0x000000ff0400728c */ /* 0x002fc8000bf05070 */
[----:B------:R-:W-:-:S09]  /*00d0*/  UISETP.NE.AND.EX UP0, UPT, UR5, URZ, UPT, UP0 ;  /* 0x000000ff0500728c */ /* 0x000fd2000bf05300 */
[----:B------:R-:W-:Y:S05]  /*00e0*/  BRA.U !UP0, `(.L_x_1) ;  /* 0x0000000108147547 */ /* 0x000fea000b800000 */
[----:B------:R-:W1:Y:S01]  /*00f0*/  LDC.64 R2, c[0x0][0x888] ;  /* 0x00022200ff027b82 */ /* 0x000e620000000a00 */
[----:B------:R-:W1:Y:S02]  /*0100*/  LDCU.64 UR4, c[0x0][0x358] ;  /* 0x00006b00ff0477ac */ /* 0x000e640008000a00 */
[----:B-1----:R1:W5:Y:S01]  /*0110*/  LDG.E R39, desc[UR4][R2.64] ;  /* 0x0000000402277981 */ /* 0x002362000c1e1900 */
[----:B------:R-:W-:Y:S01]  /*0120*/  HFMA2 R79, -RZ, RZ, 0, 5.9604644775390625e-08 ;  /* 0x00000001ff4f7431 */ /* 0x000fe200000001ff */
[----:B------:R-:W-:Y:S05]  /*0130*/  BRA `(.L_x_0) ;  /* 0x00000000000c7947 */ /* 0x000fea0003800000 */
.L_x_1:
[----:B------:R-:W1:Y:S01]  /*0140*/  LDCU UR4, c[0x0][0x880] ;  /* 0x00011000ff0477ac */ /* 0x000e620008000800 */
[----:B------:R-:W-:Y:S01]  /*0150*/  HFMA2 R79, -RZ, RZ, 0, 5.9604644775390625e-08 ;  /* 0x00000001ff4f7431 */ /* 0x000fe200000001ff */
[----:B-1----:R-:W-:-:S07]  /*0160*/  MOV R39, UR4 ;  /* 0x0000000400277c02 */ /* 0x002fce0008000f00 */
.L_x_0:
[----:B------:R-:W2:Y:S02]  /*0170*/  LDCU.64 UR4, c[0x0][0x8b0] ;  /* 0x00011600ff0477ac */ /* 0x000ea40008000a00 */
[----:B--2---:R-:W-:-:S04]  /*0180*/  UISETP.NE.U32.AND UP0, UPT, UR4, URZ, UPT ;  /* 0x000000ff0400728c */ /* 0x004fc8000bf05070 */
[----:B------:R-:W-:-:S09]  /*0190*/  UISETP.NE.AND.EX UP0, UPT, UR5, URZ, UPT, UP0 ;  /* 0x000000ff0500728c */ /* 0x000fd2000bf05300 */
[----:B------:R-:W-:Y:S05]  /*01a0*/  BRA.U UP0, `(.L_x_2) ;  /* 0x0000000100287547 */ /* 0x000fea000b800000 */
[----:B------:R-:W2:Y:S02]  /*01b0*/  LDCU.64 UR4, c[0x0][0x8a8] ;  /* 0x00011500ff0477ac */ /* 0x000ea40008000a00 */
[----:B--2---:R-:W-:-:S04]  /*01c0*/  UISETP.NE.U32.AND UP0, UPT, UR4, URZ, UPT ;  /* 0x000000ff0400728c */ /* 0x004fc8000bf05070 */
[----:B------:R-:W-:-:S09]  /*01d0*/  UISETP.NE.AND.EX UP0, UPT, UR5, URZ, UPT, UP0 ;  /* 0x000000ff0500728c */ /* 0x000fd2000bf05300 */
[----:B------:R-:W-:Y:S05]  /*01e0*/  BRA.U !UP0, `(.L_x_3) ;  /* 0x0000000108107547 */ /* 0x000fea000b800000 */
[----:B-1----:R-:W1:Y:S01]  /*01f0*/  LDC.64 R2, c[0x0][0x8a8] ;  /* 0x00022a00ff027b82 */ /* 0x002e620000000a00 */
[----:B------:R-:W1:Y:S02]  /*0200*/  LDCU.64 UR4, c[0x0][0x358] ;  /* 0x00006b00ff0477ac */ /* 0x000e640008000a00 */
[----:B-1----:R2:W5:Y:S01]  /*0210*/  LDG.E R38, desc[UR4][R2.64] ;  /* 0x0000000402267981 */ /* 0x002562000c1e1900 */
[----:B------:R-:W-:Y:S05]  /*0220*/  BRA `(.L_x_2) ;  /* 0x0000000000087947 */ /* 0x000fea0003800000 */
.L_x_3:
[----:B------:R-:W2:Y:S02]  /*0230*/  LDCU UR4, c[0x0][0x8a0] ;  /* 0x00011400ff0477ac */ /* 0x000ea40008000800 */
[----:B--2---:R-:W-:Y:S02]  /*0240*/  MOV R38, UR4 ;  /* 0x0000000400267c02 */ /* 0x004fe40008000f00 */
.L_x_2:
[----:B------:R-:W-:Y:S01]  /*0250*/  IMAD.U32 R0, RZ, RZ, UR22 ;  /* 0x00000016ff007e24 */ /* 0x000fe2000f8e00ff */
[----:B------:R-:W-:Y:S04]  /*0260*/  BSSY.RECONVERGENT B0, `(.L_x_4) ;  /* 0x000000c000007945 */ /* 0x000fe80003800200 */
[C---:B------:R-:W-:Y:S02]  /*0270*/  ISETP.NE.OR P1, PT, R0.reuse, 0x1, !P3 ;  /* 0x000000010000780c */ /* 0x040fe40005f25670 */
[----:B------:R-:W-:-:S11]  /*0280*/  ISETP.NE.OR P0, PT, R0, 0x3, !P3 ;  /* 0x000000030000780c */ /* 0x000fd60005f05670 */
[----:B------:R-:W-:Y:S05]  /*0290*/  @P1 BRA `(.L_x_5) ;  /* 0x0000000000201947 */ /* 0x000fea0003800000 */
[----:B------:R-:W3:Y:S02]  /*02a0*/  LDCU.64 UR4, c[0x0][0x348] ;  /* 0x00006900ff0477ac */ /* 0x000ee40008000a00 */
[----:B---3--:R-:W-:Y:S02]  /*02b0*/  UIADD3 UR6, UP1, UPT, UR4, 0x80, URZ ;  /* 0x0000008004067890 */ /* 0x008fe4000ff3e0ff */
[----:B------:R-:W-:Y:S02]  /*02c0*/  UIADD3 UR4, UP0, UPT, UR4, 0x180, URZ ;  /* 0x0000018004047890 */ /* 0x000fe4000ff1e0ff */
[----:B------:R-:W-:Y:S02]  /*02d0*/  UIADD3.X UR7, UPT, UPT, URZ, UR5, URZ, UP1, !UPT ;  /* 0x00000005ff077290 */ /* 0x000fe40008ffe4ff */
[----:B------:R-:W-:-:S07]  /*02e0*/  UIADD3.X UR5, UPT, UPT, URZ, UR5, URZ, UP0, !UPT ;  /* 0x00000005ff057290 */ /* 0x000fce00087fe4ff */
[----:B------:R3:W-:Y:S02]  /*02f0*/  UTMACCTL.PF [UR6] ;  /* 0x00000000060079b9 */ /* 0x0007e40008040000 */
[----:B------:R3:W-:Y:S02]  /*0300*/  UTMACCTL.PF [UR4] ;  /* 0x00000000040079b9 */ /* 0x0007e40008040000 */
[----:B---3--:R-:W-:Y:S01]  /*0310*/  NOP ;  /* 0x0000000000007918 */ /* 0x008fe20000000000 */
.L_x_5:
[----:B------:R-:W-:Y:S05]  /*0320*/  BSYNC.RECONVERGENT B0 ;  /* 0x0000000000007941 */ /* 0x000fea0003800200 */
.L_x_4:
[----:B------:R-:W-:Y:S04]  /*0330*/  BSSY.RECONVERGENT B0, `(.L_x_6) ;  /* 0x000000a000007945 */ /* 0x000fe80003800200 */
        /* <DEDUP_REMOVED lines=9> */
.L_x_7:
[----:B------:R-:W-:Y:S05]  /*03d0*/  BSYNC.RECONVERGENT B0 ;  /* 0x0000000000007941 */ /* 0x000fea0003800200 */
.L_x_6:
[----:B------:R-:W3:Y:S01]  /*03e0*/  LDCU.64 UR4, c[0x0][0x888] ;  /* 0x00011100ff0477ac */ /* 0x000ee20008000a00 */
[----:B------:R-:W-:Y:S02]  /*03f0*/  UISETP.EQ.U32.AND UP1, UPT, UR8, URZ, UPT ;  /* 0x000000ff0800728c */ /* 0x000fe4000bf22070 */
[----:B------:R-:W-:Y:S02]  /*0400*/  UPLOP3.LUT UP3, UPT, UPT, UPT, UPT, 0x80, 0x8 ;  /* 0x000000000008789c */ /* 0x000fe40003f6f070 */
[----:B---3--:R-:W-:-:S04]  /*0410*/  UISETP.NE.U32.AND UP0, UPT, UR4, URZ, UPT ;  /* 0x000000ff0400728c */ /* 0x008fc8000bf05070 */
[----:B------:R-:W-:-:S04]  /*0420*/  UISETP.NE.AND.EX UP0, UPT, UR5, URZ, UPT, UP0 ;  /* 0x000000ff0500728c */ /* 0x000fc8000bf05300 */
[----:B------:R-:W-:-:S04]  /*0430*/  UISETP.EQ.OR.EX UP2, UPT, UR9, URZ, !UP0, UP1 ;  /* 0x000000ff0900728c */ /* 0x000fc8000c742710 */
[----:B------:R-:W-:-:S05]  /*0440*/  UP2UR UR61, UPR, URZ, 0x4 ;  /* 0x00000004ff3d7883 */ /* 0x000fca0008000000 */
[----:B------:R-:W-:Y:S07]  /*0450*/  BRA.U !UP2, `(.L_x_8) ;  /* 0x000000010a207547 */ /* 0x000fee000b800000 */
[----:B------:R-:W-:Y:S01]  /*0460*/  UISETP.NE.U32.AND UP1, UPT, UR8, URZ, UPT ;  /* 0x000000ff0800728c */ /* 0x000fe2000bf25070 */
[----:B-----5:R-:W-:Y:S01]  /*0470*/  FSETP.NEU.AND P0, PT, R39, RZ, PT ;  /* 0x000000ff2700720b */ /* 0x020fe20003f0d000 */
[----:B------:R-:W-:Y:S02]  /*0480*/  USEL UR4, URZ, 0xffffffff, UP0 ;  /* 0xffffffffff047887 */ /* 0x000fe40008000000 */
[----:B------:R-:W-:-:S10]  /*0490*/  UISETP.NE.AND.EX UP1, UPT, UR9, URZ, UPT, UP1 ;  /* 0x000000ff0900728c */ /* 0x000fd4000bf25310 */
[----:B------:R-:W-:Y:S01]  /*04a0*/  VOTEU.ANY UP0, P0 ;  /* 0x0000000000ff7886 */ /* 0x000fe20000000100 */
[----:B------:R-:W-:-:S04]  /*04b0*/  @!UP1 USEL UR4, URZ, 0xffffffff, UP0 ;  /* 0xffffffffff049887 */ /* 0x000fc80008000000 */
[----:B------:R-:W-:-:S04]  /*04c0*/  ULOP3.LUT UR4, UR4, 0x1, URZ, 0xc0, !UPT ;  /* 0x0000000104047892 */ /* 0x000fc8000f8ec0ff */
[----:B------:R-:W-:-:S11]  /*04d0*/  UISETP.NE.U32.AND UP3, UPT, UR4, 0x1, UPT ;  /* 0x000000010400788c */ /* 0x000fd6000bf65070 */
.L_x_8:
[----:B-12---:R-:W1:Y:S01]  /*04e0*/  SHFL.IDX PT, R2, R80, RZ, 0x1f ;  /* 0x00001fff50027589 */ /* 0x006e6200000e0000 */
[----:B------:R-:W-:-:S04]  /*04f0*/  UISETP.NE.AND UP0, UPT, UR22, 0x2, UPT ;  /* 0x000000021600788c */ /* 0x000fc8000bf05270 */
[----:B------:R-:W-:Y:S01]  /*0500*/  USEL UR34, URZ, 0x1, UP0 ;  /* 0x00000001ff227887 */ /* 0x000fe20008000000 */
[----:B-1----:R-:W-:-:S13]  /*0510*/  ISETP.NE.AND P0, PT, R2, RZ, PT ;  /* 0x000000ff0200720c */ /* 0x002fda0003f05270 */
[----:B------:R-:W-:Y:S05]  /*0520*/  @P0 BRA `(.L_x_9) ;  /* 0x0000000000580947 */ /* 0x000fea0003800000 */
[----:B------:R-:W1:Y:S01]  /*0530*/  S2UR UR4, SR_CgaCtaId ;  /* 0x00000000000479c3 */ /* 0x000e620000008800 */
[----:B------:R-:W-:Y:S01]  /*0540*/  UMOV UR5, 0x400 ;  /* 0x0000040000057882 */ /* 0x000fe20000000000 */
[----:B------:R-:W-:Y:S01]  /*0550*/  UMOV UR8, 0x1 ;  /* 0x0000000100087882 */ /* 0x000fe20000000000 */
[----:B------:R-:W-:Y:S01]  /*0560*/  UMOV UR6, 0x3 ;  /* 0x0000000300067882 */ /* 0x000fe20000000000 */
[----:B------:R-:W-:-:S04]  /*0570*/  UIADD3 UR8, UPT, UPT, -UR8, 0x100000, URZ ;  /* 0x0010000008087890 */ /* 0x000fc8000fffe1ff */
[----:B------:R-:W-:Y:S02]  /*0580*/  USHF.L.U32 UR9, UR8, 0xb, URZ ;  /* 0x0000000b08097899 */ /* 0x000fe400080006ff */
[----:B------:R-:W-:Y:S02]  /*0590*/  USHF.L.U32 UR8, UR8, 0x1, URZ ;  /* 0x0000000108087899 */ /* 0x000fe400080006ff */
[----:B------:R-:W-:-:S04]  /*05a0*/  UIADD3 UR6, UPT, UPT, -UR6, 0x100000, URZ ;  /* 0x0010000006067890 */ /* 0x000fc8000fffe1ff */
[----:B------:R-:W-:Y:S02]  /*05b0*/  USHF.L.U32 UR7, UR6, 0xb, URZ ;  /* 0x0000000b06077899 */ /* 0x000fe400080006ff */
[----:B------:R-:W-:Y:S01]  /*05c0*/  USHF.L.U32 UR6, UR6, 0x1, URZ ;  /* 0x0000000106067899 */ /* 0x000fe200080006ff */
[----:B------:R-:W-:Y:S01]  /*05d0*/  ELECT P0, URZ, PT ;  /* 0x0000000000ff782f */ /* 0x000fe20003800000 */
[----:B-1----:R-:W-:Y:S01]  /*05e0*/  ULEA UR4, UR4, UR5, 0x18 ;  /* 0x0000000504047291 */ /* 0x002fe2000f8ec0ff */
[----:B------:R-:W1:Y:S11]  /*05f0*/  FENCE.VIEW.ASYNC.S ;  /* 0x00000000000073c6 */ /* 0x000e760000000000 */
[----:B-1----:R1:W2:Y:S01]  /*0600*/  SYNCS.EXCH.64 URZ, [UR4], UR8 ;  /* 0x0000000804ff75b2 */ /* 0x0022a20008000100 */
[----:B------:R1:W3:Y:S01]  /*0610*/  SYNCS.EXCH.64 URZ, [UR4+0x20], UR6 ;  /* 0x0000200604ff75b2 */ /* 0x0002e20008000100 */
[----:B------:R1:W4:Y:S01]  /*0620*/  SYNCS.EXCH.64 URZ, [UR4+0x8], UR8 ;  /* 0x0000080804ff75b2 */ /* 0x0003220008000100 */
[----:B------:R1:W1:Y:S01]  /*0630*/  SYNCS.EXCH.64 URZ, [UR4+0x28], UR6 ;  /* 0x0000280604ff75b2 */ /* 0x0002620008000100 */
[----:B------:R1:W1:Y:S01]  /*0640*/  SYNCS.EXCH.64 URZ, [UR4+0x10], UR8 ;  /* 0x0000100804ff75b2 */ /* 0x0002620008000100 */
[----:B------:R1:W1:Y:S01]  /*0650*/  SYNCS.EXCH.64 URZ, [UR4+0x30], UR6 ;  /* 0x0000300604ff75b2 */ /* 0x0002620008000100 */
[----:B------:R1:W1:Y:S01]  /*0660*/  SYNCS.EXCH.64 URZ, [UR4+0x18], UR8 ;  /* 0x0000180804ff75b2 */ /* 0x0002620008000100 */
[----:B------:R1:W1:Y:S01]  /*0670*/  SYNCS.EXCH.64 URZ, [UR4+0x38], UR6 ;  /* 0x0000380604ff75b2 */ /* 0x0002620008000100 */
[----:B------:R-:W-:Y:S01]  /*0680*/  NOP ;  /* 0x0000000000007918 */ /* 0x000fe20000000000 */
.L_x_9:
[----:B------:R-:W2:Y:S01]  /*0690*/  SHFL.IDX PT, R2, R80, RZ, 0x1f ;  /* 0x00001fff50027589 */ /* 0x000ea200000e0000 */
[----:B------:R-:W-:Y:S01]  /*06a0*/  NOP ;  /* 0x0000000000007918 */ /* 0x000fe20000000000 */
[----:B--2---:R-:W-:-:S13]  /*06b0*/  ISETP.NE.AND P0, PT, R2, 0x1, PT ;  /* 0x000000010200780c */ /* 0x004fda0003f05270 */
[----:B------:R-:W-:Y:S05]  /*06c0*/  @P0 BRA `(.L_x_10) ;  /* 0x0000000000400947 */ /* 0x000fea0003800000 */
[----:B-1----:R-:W1:Y:S01]  /*06d0*/  S2UR UR4, SR_CgaCtaId ;  /* 0x00000000000479c3 */ /* 0x002e620000008800 */
        /* <DEDUP_REMOVED lines=12> */
[----:B-1----:R2:W1:Y:S01]  /*07a0*/  SYNCS.EXCH.64 URZ, [UR4+0x40], UR8 ;  /* 0x0000400804ff75b2 */ /* 0x0024620008000100 */
[----:B------:R2:W1:Y:S02]  /*07b0*/  SYNCS.EXCH.64 URZ, [UR4+0x48], UR6 ;  /* 0x0000480604ff75b2 */ /* 0x0004640008000100 */
[----:B--2---:R-:W-:Y:S01]  /*07c0*/  NOP ;  /* 0x0000000000007918 */ /* 0x004fe20000000000 */
.L_x_10:
[----:B------:R-:W2:Y:S01]  /*07d0*/  SHFL.IDX PT, R2, R80, RZ, 0x1f ;  /* 0x00001fff50027589 */ /* 0x000ea200000e0000 */
[----:B------:R-:W-:Y:S01]  /*07e0*/  NOP ;  /* 0x0000000000007918 */ /* 0x000fe20000000000 */
[----:B--2---:R-:W-:-:S13]  /*07f0*/  ISETP.NE.AND P0, PT, R2, 0x3, PT ;  /* 0x000000030200780c */ /* 0x004fda0003f05270 */
[----:B------:R-:W-:Y:S05]  /*0800*/  @P0 BRA `(.L_x_11) ;  /* 0x0000000000300947 */ /* 0x000fea0003800000 */
[----:B-1----:R-:W1:Y:S01]  /*0810*/  S2UR UR6, SR_CgaCtaId ;  /* 0x00000000000679c3 */ /* 0x002e620000008800 */
[----:B------:R-:W-:Y:S01]  /*0820*/  UMOV UR4, 0x400 ;  /* 0x0000040000047882 */ /* 0x000fe20000000000 */
[----:B------:R-:W-:Y:S01]  /*0830*/  UMOV UR5, 0x20 ;  /* 0x0000002000057882 */ /* 0x000fe20000000000 */
[----:B------:R-:W-:Y:S01]  /*0840*/  ELECT P0, URZ, PT ;  /* 0x0000000000ff782f */ /* 0x000fe20003800000 */
[----:B-1----:R-:W-:Y:S02]  /*0850*/  ULEA UR6, UR6, UR4, 0x18 ;  /* 0x0000000406067291 */ /* 0x002fe4000f8ec0ff */
[----:B------:R-:W-:-:S04]  /*0860*/  UIADD3 UR4, UPT, UPT, -UR5, 0x100000, URZ ;  /* 0x0010000005047890 */ /* 0x000fc8000fffe1ff */
[----:B------:R-:W-:Y:S02]  /*0870*/  USHF.L.U32 UR5, UR4, 0xb, URZ ;  /* 0x0000000b04057899 */ /* 0x000fe400080006ff */
[----:B------:R-:W-:Y:S01]  /*0880*/  USHF.L.U32 UR4, UR4, 0x1, URZ ;  /* 0x0000000104047899 */ /* 0x000fe200080006ff */
[----:B------:R-:W1:Y:S11]  /*0890*/  FENCE.VIEW.ASYNC.S ;  /* 0x00000000000073c6 */ /* 0x000e760000000000 */
[----:B-1----:R2:W1:Y:S01]  /*08a0*/  SYNCS.EXCH.64 URZ, [UR6+0x50], UR4 ;  /* 0x0000500406ff75b2 */ /* 0x0024620008000100 */
[----:B------:R2:W1:Y:S02]  /*08b0*/  SYNCS.EXCH.64 URZ, [UR6+0x58], UR4 ;  /* 0x0000580406ff75b2 */ /* 0x0004640008000100 */
[----:B--2---:R-:W-:Y:S01]  /*08c0*/  NOP ;  /* 0x0000000000007918 */ /* 0x004fe20000000000 */
.L_x_11:
[----:B------:R-:W2:Y:S01]  /*08d0*/  SHFL.IDX PT, R2, R80, RZ, 0x1f ;  /* 0x00001fff50027589 */ /* 0x000ea200000e0000 */
[----:B------:R-:W-:Y:S01]  /*08e0*/  NOP ;  /* 0x0000000000007918 */ /* 0x000fe20000000000 */
[----:B--2---:R-:W-:-:S13]  /*08f0*/  ISETP.NE.AND P0, PT, R2, 0x4, PT ;  /* 0x000000040200780c */ /* 0x004fda0003f05270 */
[----:B------:R-:W-:Y:S05]  /*0900*/  @P0 BRA `(.L_x_12) ;  /* 0x00000000004c0947 */ /* 0x000fea0003800000 */
[----:B-1----:R-:W1:Y:S01]  /*0910*/  S2UR UR6, SR_CgaCtaId ;  /* 0x00000000000679c3 */ /* 0x002e620000008800 */
[----:B------:R-:W-:Y:S01]  /*0920*/  UMOV UR4, 0x3a0 ;  /* 0x000003a000047882 */ /* 0x000fe20000000000 */
[----:B------:R-:W-:Y:S01]  /*0930*/  UMOV UR5, 0x400 ;  /* 0x0000040000057882 */ /* 0x000fe20000000000 */
[----:B------:R-:W-:Y:S01]  /*0940*/  USEL UR4, UR4, 0x320, UP3 ;  /* 0x0000032004047887 */ /* 0x000fe20009800000 */
[----:B------:R-:W-:Y:S01]  /*0950*/  UMOV UR8, 0x1 ;  /* 0x0000000100087882 */ /* 0x000fe20000000000 */
[----:B------:R-:W-:Y:S01]  /*0960*/  ELECT P0, URZ, PT ;  /* 0x0000000000ff782f */ /* 0x000fe20003800000 */
[----:B------:R-:W-:-:S04]  /*0970*/  UIADD3 UR8, UPT, UPT, -UR8, 0x100000, URZ ;  /* 0x0010000008087890 */ /* 0x000fc8000fffe1ff */
[----:B------:R-:W-:Y:S02]  /*0980*/  USHF.L.U32 UR9, UR8, 0xb, URZ ;  /* 0x0000000b08097899 */ /* 0x000fe400080006ff */
[----:B------:R-:W-:Y:S02]  /*0990*/  USHF.L.U32 UR8, UR8, 0x1, URZ ;  /* 0x0000000108087899 */ /* 0x000fe400080006ff */
[----:B-1----:R-:W-:Y:S02]  /*09a0*/  ULEA UR6, UR6, UR5, 0x18 ;  /* 0x0000000506067291 */ /* 0x002fe4000f8ec0ff */
[----:B------:R-:W-:-:S04]  /*09b0*/  UIADD3 UR4, UPT, UPT, -UR4, 0x100000, URZ ;  /* 0x0010000004047890 */ /* 0x000fc8000fffe1ff */
[----:B------:R-:W-:Y:S02]  /*09c0*/  USHF.L.U32 UR5, UR4, 0xb, URZ ;  /* 0x0000000b04057899 */ /* 0x000fe400080006ff */
[----:B------:R-:W-:Y:S01]  /*09d0*/  USHF.L.U32 UR4, UR4, 0x1, URZ ;  /* 0x0000000104047899 */ /* 0x000fe200080006ff */
[----:B------:R-:W1:Y:S03]  /*09e0*/  FENCE.VIEW.ASYNC.S ;  /* 0x00000000000073c6 */ /* 0x000e660000000000 */
[----:B-1----:R2:W1:Y:S08]  /*09f0*/  SYNCS.EXCH.64 URZ, [UR6+0x60], UR8 ;  /* 0x0000600806ff75b2 */ /* 0x0024700008000100 */
[----:B------:R2:W1:Y:S01]  /*0a00*/  SYNCS.EXCH.64 URZ, [UR6+0x70], UR4 ;  /* 0x0000700406ff75b2 */ /* 0x0004620008000100 */
[----:B------:R2:W1:Y:S01]  /*0a10*/  SYNCS.EXCH.64 URZ, [UR6+0x68], UR8 ;  /* 0x0000680806ff75b2 */ /* 0x0004620008000100 */
[----:B------:R2:W1:Y:S02]  /*0a20*/  SYNCS.EXCH.64 URZ, [UR6+0x78], UR4 ;  /* 0x0000780406ff75b2 */ /* 0x0004640008000100 */
[----:B--2---:R-:W-:Y:S01]  /*0a30*/  NOP ;  /* 0x0000000000007918 */ /* 0x004fe20000000000 */
.L_x_12:
        /* <DEDUP_REMOVED lines=18> */
[----:B------:R2:W1:Y:S01]  /*0b60*/  SYNCS.EXCH.64 URZ, [UR4+0xa0], UR6 ;  /* 0x0000a00604ff75b2 */ /* 0x0004620008000100 */
[----:B------:R2:W1:Y:S01]  /*0b70*/  SYNCS.EXCH.64 URZ, [UR4+0x88], UR8 ;  /* 0x0000880804ff75b2 */ /* 0x0004620008000100 */
[----:B------:R2:W1:Y:S01]  /*0b80*/  SYNCS.EXCH.64 URZ, [UR4+0xa8], UR6 ;  /* 0x0000a80604ff75b2 */ /* 0x0004620008000100 */
[----:B------:R2:W1:Y:S01]  /*0b90*/  SYNCS.EXCH.64 URZ, [UR4+0x90], UR8 ;  /* 0x0000900804ff75b2 */ /* 0x0004620008000100 */
[----:B------:R2:W1:Y:S01]  /*0ba0*/  SYNCS.EXCH.64 URZ, [UR4+0xb0], UR6 ;  /* 0x0000b00604ff75b2 */ /* 0x0004620008000100 */
[----:B------:R2:W1:Y:S01]  /*0bb0*/  SYNCS.EXCH.64 URZ, [UR4+0x98], UR8 ;  /* 0x0000980804ff75b2 */ /* 0x0004620008000100 */
[----:B------:R2:W1:Y:S02]  /*0bc0*/  SYNCS.EXCH.64 URZ, [UR4+0xb8], UR6 ;  /* 0x0000b80604ff75b2 */ /* 0x0004640008000100 */
[----:B--2---:R-:W-:Y:S01]  /*0bd0*/  NOP ;  /* 0x0000000000007918 */ /* 0x004fe20000000000 */
.L_x_13:
[----:B------:R-:W2:Y:S01]  /*0be0*/  SHFL.IDX PT, R2, R80, RZ, 0x1f ;  /* 0x00001fff50027589 */ /* 0x000ea200000e0000 */
[----:B------:R-:W1:Y:S01]  /*0bf0*/  S2UR UR48, SR_CgaCtaId ;  /* 0x00000000003079c3 */ /* 0x000e620000008800 */
[----:B------:R-:W-:Y:S01]  /*0c00*/  NOP ;  /* 0x0000000000007918 */ /* 0x000fe20000000000 */
[----:B--2---:R-:W-:-:S13]  /*0c10*/  ISETP.NE.AND P0, PT, R2, 0x3, PT ;  /* 0x000000030200780c */ /* 0x004fda0003f05270 */
[----:B-1----:R-:W-:Y:S05]  /*0c20*/  @P0 BRA `(.L_x_14) ;  /* 0x0000000000340947 */ /* 0x002fea0003800000 */
[----:B------:R-:W-:Y:S01]  /*0c30*/  UMOV UR4, 0x400 ;  /* 0x0000040000047882 */ /* 0x000fe20000000000 */
[----:B------:R-:W-:Y:S01]  /*0c40*/  UMOV UR6, 0x20 ;  /* 0x0000002000067882 */ /* 0x000fe20000000000 */
[----:B------:R-:W-:Y:S02]  /*0c50*/  ULEA UR4, UR48, UR4, 0x18 ;  /* 0x0000000430047291 */ /* 0x000fe4000f8ec0ff */
[----:B------:R-:W-:-:S04]  /*0c60*/  UIADD3 UR6, UPT, UPT, -UR6, 0x100000, URZ ;  /* 0x0010000006067890 */ /* 0x000fc8000fffe1ff */
[----:B------:R-:W-:Y:S02]  /*0c70*/  USHF.L.U32 UR7, UR6, 0xb, URZ ;  /* 0x0000000b06077899 */ /* 0x000fe400080006ff */
[----:B------:R-:W-:Y:S01]  /*0c80*/  USHF.L.U32 UR6, UR6, 0x1, URZ ;  /* 0x0000000106067899 */ /* 0x000fe200080006ff */
[----:B------:R-:W-:Y:S01]  /*0c90*/  ELECT P0, URZ, PT ;  /* 0x0000000000ff782f */ /* 0x000fe20003800000 */
[----:B------:R-:W1:Y:S10]  /*0ca0*/  FENCE.VIEW.ASYNC.S ;  /* 0x00000000000073c6 */ /* 0x000e740000000000 */
[----:B-1----:R1:W2:Y:S01]  /*0cb0*/  SYNCS.EXCH.64 URZ, [UR4+0xc0], UR6 ;  /* 0x0000c00604ff75b2 */ /* 0x0022a20008000100 */
[----:B------:R1:W1:Y:S01]  /*0cc0*/  SYNCS.EXCH.64 URZ, [UR4+0xd0], UR6 ;  /* 0x0000d00604ff75b2 */ /* 0x0002620008000100 */
[----:B------:R1:W1:Y:S01]  /*0cd0*/  SYNCS.EXCH.64 URZ, [UR4+0xc8], UR6 ;  /* 0x0000c80604ff75b2 */ /* 0x0002620008000100 */
[----:B------:R1:W1:Y:S01]  /*0ce0*/  SYNCS.EXCH.64 URZ, [UR4+0xd8], UR6 ;  /* 0x0000d80604ff75b2 */ /* 0x0002620008000100 */
[----:B------:R-:W-:Y:S01]  /*0cf0*/  NOP ;  /* 0x0000000000007918 */ /* 0x000fe20000000000 */
.L_x_14:
[----:B-1----:R-:W1:Y:S01]  /*0d00*/  LDCU UR4, c[0x0][0x36c] ;  /* 0x00006d80ff0477ac */ /* 0x002e620008000800 */
[----:B------:R-:W-:Y:S01]  /*0d10*/  ISETP.NE.OR P3, PT, R0, 0x2, !P3 ;  /* 0x000000020000780c */ /* 0x000fe20005f65670 */
[----:B------:R-:W-:Y:S01]  /*0d20*/  NOP ;  /* 0x0000000000007918 */ /* 0x000fe20000000000 */
[----:B------:R-:W-:Y:S01]  /*0d30*/  LOP3.LUT R0, R76, 0x1f, RZ, 0xc0, !PT ;  /* 0x0000001f4c007812 */ /* 0x000fe200078ec0ff */
[----:B------:R-:W-:Y:S02]  /*0d40*/  UISETP.NE.AND UP4, UPT, UR22, URZ, UPT ;  /* 0x000000ff1600728c */ /* 0x000fe4000bf85270 */
[----:B-1----:R-:W-:-:S09]  /*0d50*/  UISETP.EQ.U32.AND UP5, UPT, UR4, 0x1, UPT ;  /* 0x000000010400788c */ /* 0x002fd2000bfa2070 */
[----:B------:R-:W-:Y:S05]  /*0d60*/  BRA.U !UP5, `(.L_x_15) ;  /* 0x000000010d087547 */ /* 0x000fea000b800000 */
[----:B--234-:R-:W-:Y:S01]  /*0d70*/  UCGABAR_ARV ;  /* 0x00000000000079c7 */ /* 0x01cfe20008000000 */
[----:B------:R-:W-:Y:S05]  /*0d80*/  BRA `(.L_x_16) ;  /* 0x0000000000047947 */ /* 0x000fea0003800000 */
.L_x_15:
[----:B--234-:R-:W-:Y:S01]  /*0d90*/  NOP ;  /* 0x0000000000007918 */ /* 0x01cfe20000000000 */
.L_x_16:
[----:B------:R-:W1:Y:S01]  /*0da0*/  S2UR UR46, SR_CTAID.X ;  /* 0x00000000002e79c3 */ /* 0x000e620000002500 */
[----:B------:R-:W-:-:S05]  /*0db0*/  CS2R.32 R3, SR_CgaSize ;  /* 0x0000000000037805 */ /* 0x000fca0000008a00 */
[----:B------:R-:W-:-:S05]  /*0dc0*/  IMAD R3, R3, -0xa0, RZ ;  /* 0xffffff6003037824 */ /* 0x000fca00078e02ff */
[----:B------:R-:W-:-:S14]  /*0dd0*/  R2UR UR5, R3 ;  /* 0x00000000030572ca */ /* 0x000fdc00000e0000 */
[----:B------:R-:W2:Y:S01]  /*0de0*/  LDCU UR5, c[0x0][UR5+0x2b0] ;  /* 0x00005600050577ac */ /* 0x000ea20008000800 */
[----:B------:R-:W-:-:S05]  /*0df0*/  CS2R.32 R3, SR_CgaSize ;  /* 0x0000000000037805 */ /* 0x000fca0000008a00 */
[----:B------:R-:W-:-:S05]  /*0e00*/  IMAD R3, R3, -0xa0, RZ ;  /* 0xffffff6003037824 */ /* 0x000fca00078e02ff */
[----:B------:R-:W-:-:S14]  /*0e10*/  R2UR UR4, R3 ;  /* 0x00000000030472ca */ /* 0x000fdc00000e0000 */
[----:B------:R-:W3:Y:S01]  /*0e20*/  LDCU UR4, c[0x0][UR4+0x2b4] ;  /* 0x00005680040477ac */ /* 0x000ee20008000800 */
[----:B------:R-:W4:Y:S01]  /*0e30*/  S2UR UR45, SR_CTAID.Y ;  /* 0x00000000002d79c3 */ /* 0x000f220000002600 */
[----:B------:R-:W-:-:S05]  /*0e40*/  CS2R.32 R3, SR_CgaSize ;  /* 0x0000000000037805 */ /* 0x000fca0000008a00 */
[----:B------:R-:W-:-:S05]  /*0e50*/  IMAD R3, R3, -0xa0, RZ ;  /* 0xffffff6003037824 */ /* 0x000fca00078e02ff */
[----:B------:R-:W-:-:S14]  /*0e60*/  R2UR UR57, R3 ;  /* 0x00000000033972ca */ /* 0x000fdc00000e0000 */
[----:B------:R-:W3:Y:S01]  /*0e70*/  LDCU UR57, c[0x0][UR57+0x2a0] ;  /* 0x00005400393977ac */ /* 0x000ee20008000800 */
[----:B------:R-:W-:-:S05]  /*0e80*/  CS2R.32 R3, SR_CgaSize ;  /* 0x0000000000037805 */ /* 0x000fca0000008a00 */
[----:B------:R-:W-:-:S05]  /*0e90*/  IMAD R3, R3, -0xa0, RZ ;  /* 0xffffff6003037824 */ /* 0x000fca00078e02ff */
[----:B------:R-:W-:-:S14]  /*0ea0*/  R2UR UR60, R3 ;  /* 0x00000000033c72ca */ /* 0x000fdc00000e0000 */
[----:B------:R-:W3:Y:S01]  /*0eb0*/  LDCU UR60, c[0x0][UR60+0x2a4] ;  /* 0x000054803c3c77ac */ /* 0x000ee20008000800 */
[----:B------:R-:W-:Y:S02]  /*0ec0*/  ULOP3.LUT UR49, UR48, 0x1, URZ, 0xc0, !UPT ;  /* 0x0000000130317892 */ /* 0x000fe4000f8ec0ff */
[----:B------:R-:W-:Y:S02]  /*0ed0*/  USHF.R.U32.HI UR26, URZ, 0x1, UR48 ;  /* 0x00000001ff1a7899 */ /* 0x000fe40008011630 */
[----:B------:R-:W-:Y:S02]  /*0ee0*/  UISETP.GT.U32.AND UP1, UPT, UR49, 0xffff, UPT ;  /* 0x0000ffff3100788c */ /* 0x000fe4000bf24070 */
[----:B------:R-:W-:Y:S01]  /*0ef0*/  USHF.L.U32 UR28, UR48, 0xb, URZ ;  /* 0x0000000b301c7899 */ /* 0x000fe200080006ff */
[----:B-1----:R-:W-:Y:S01]  /*0f00*/  I2FP.F32.U32 R3, UR46 ;  /* 0x0000002e00037c45 */ /* 0x002fe20008201000 */
[----:B------:R-:W1:Y:S04]  /*0f10*/  LDCU UR23, c[0x0][0xb24] ;  /* 0x00016480ff1777ac */ /* 0x000e680008000800 */
[----:B--2---:R-:W-:Y:S01]  /*0f20*/  FMUL R3, R3, UR5 ;  /* 0x0000000503037c20 */ /* 0x004fe20008400000 */
[----:B------:R-:W2:Y:S01]  /*0f30*/  LDCU UR40, c[0x0][0xb24] ;  /* 0x00016480ff2877ac */ /* 0x000ea20008000800 */
[----:B----4-:R-:W-:Y:S01]  /*0f40*/  I2FP.F32.U32 R2, UR45 ;  /* 0x0000002d00027c45 */ /* 0x010fe20008201000 */
[----:B------:R-:W4:Y:S03]  /*0f50*/  LDCU UR30, c[0x0][0xb30] ;  /* 0x00016600ff1e77ac */ /* 0x000f260008000800 */
[----:B------:R-:W1:Y:S01]  /*0f60*/  F2I.U32.TRUNC.NTZ R3, R3 ;  /* 0x0000000300037305 */ /* 0x000e62000020f000 */
[----:B---3--:R-:W-:Y:S01]  /*0f70*/  FMUL R2, R2, UR4 ;  /* 0x0000000402027c20 */ /* 0x008fe20008400000 */
[----:B------:R-:W-:-:S02]  /*0f80*/  ULOP3.LUT UR4, UR48, 0x2, URZ, 0xc0, !UPT ;  /* 0x0000000230047892 */ /* 0x000fc4000f8ec0ff */
[----:B------:R-:W-:Y:S02]  /*0f90*/  USHF.L.U32 UR27, UR48, 0xc, URZ ;  /* 0x0000000c301b7899 */ /* 0x000fe400080006ff */
[----:B------:R-:W-:Y:S02]  /*0fa0*/  UISETP.GT.U32.AND UP0, UPT, UR4, 0xffff, UPT ;  /* 0x0000ffff0400788c */ /* 0x000fe4000bf04070 */
[----:B------:R-:W3:Y:S01]  /*0fb0*/  F2I.U32.TRUNC.NTZ R2, R2 ;  /* 0x0000000200027305 */ /* 0x000ee2000020f000 */
[----:B------:R-:W-:Y:S01]  /*0fc0*/  UMOV UR32, 0x5 ;  /* 0x0000000500207882 */ /* 0x000fe20000000000 */
[----:B------:R-:W-:Y:S02]  /*0fd0*/  USEL UR24, UR49, 0xffff, !UP1 ;  /* 0x0000ffff31187887 */ /* 0x000fe4000c800000 */
[----:B------:R-:W-:Y:S01]  /*0fe0*/  USEL UR25, UR4, 0xffff, !UP0 ;  /* 0x0000ffff04197887 */ /* 0x000fe2000c000000 */
[----:B-1----:R-:W-:Y:S02]  /*0ff0*/  R2UR UR5, R3 ;  /* 0x00000000030572ca */ /* 0x002fe400000e0000 */
[----:B---3--:R-:W-:-:S02]  /*1000*/  R2UR UR6, R2 ;  /* 0x00000000020672ca */ /* 0x008fc400000e0000 */
[----:B------:R-:W-:-:S09]  /*1010*/  PRMT R2, RZ, 0x7610, R2 ;  /* 0x00007610ff027816 */ /* 0x000fd20000000002 */
[----:B------:R-:W-:-:S04]  /*1020*/  UIADD3 UR5, UPT, UPT, -UR5, URZ, URZ ;  /* 0x000000ff05057290 */ /* 0x000fc8000fffe1ff */
[----:B------:R-:W-:Y:S02]  /*1030*/  UIMAD UR57, UR57, UR5, UR46 ;  /* 0x00000005393972a4 */ /* 0x000fe4000f8e022e */
[----:B------:R-:W-:-:S04]  /*1040*/  UIADD3 UR4, UPT, UPT, -UR6, URZ, URZ ;  /* 0x000000ff06047290 */ /* 0x000fc8000fffe1ff */
[----:B------:R-:W-:Y:S01]  /*1050*/  UIMAD UR60, UR60, UR4, UR45 ;  /* 0x000000043c3c72a4 */ /* 0x000fe2000f8e022d */
[----:B--2-4-:R-:W-:Y:S11]  /*1060*/  BRA.U UP4, `(.L_x_17) ;  /* 0x00000001043c7547 */ /* 0x014ff6000b800000 */
[----:B------:R-:W-:Y:S02]  /*1070*/  UISETP.NE.AND UP0, UPT, UR60, URZ, UPT ;  /* 0x000000ff3c00728c */ /* 0x000fe4000bf05270 */
[----:B------:R-:W-:Y:S02]  /*1080*/  UISETP.NE.AND UP1, UPT, UR60, 0x1, UPT ;  /* 0x000000013c00788c */ /* 0x000fe4000bf25270 */
[----:B------:R-:W-:Y:S02]  /*1090*/  UISETP.NE.AND UP2, UPT, UR57, URZ, UP0 ;  /* 0x000000ff3900728c */ /* 0x000fe40008745270 */
[----:B------:R-:W-:Y:S02]  /*10a0*/  USEL UR4, URZ, 0x2, UP0 ;  /* 0x00000002ff047887 */ /* 0x000fe40008000000 */
[----:B------:R-:W-:Y:S02]  /*10b0*/  USEL UR8, URZ, 0x1, UP2 ;  /* 0x00000001ff087887 */ /* 0x000fe40009000000 */
[----:B------:R-:W-:-:S02]  /*10c0*/  UISETP.NE.AND UP2, UPT, UR57, URZ, UPT ;  /* 0x000000ff3900728c */ /* 0x000fc4000bf45270 */
[----:B------:R-:W-:Y:S02]  /*10d0*/  USEL UR5, URZ, 0x4, UP1 ;  /* 0x00000004ff057887 */ /* 0x000fe40008800000 */
[----:B------:R-:W-:Y:S02]  /*10e0*/  UISETP.NE.AND UP0, UPT, UR57, 0x1, UPT ;  /* 0x000000013900788c */ /* 0x000fe4000bf05270 */
[----:B------:R-:W-:Y:S02]  /*10f0*/  USEL UR6, URZ, 0x8, UP1 ;  /* 0x00000008ff067887 */ /* 0x000fe40008800000 */
[----:B------:R-:W-:Y:S02]  /*1100*/  USEL UR7, UR5, 0x4, UP2 ;  /* 0x0000000405077887 */ /* 0x000fe40009000000 */
[----:B------:R-:W-:Y:S02]  /*1110*/  USEL UR4, UR4, 0x2, UP0 ;  /* 0x0000000204047887 */ /* 0x000fe40008000000 */
[----:B------:R-:W-:-:S02]  /*1120*/  USEL UR5, UR6, 0x8, UP0 ;  /* 0x0000000806057887 */ /* 0x000fc40008000000 */
[----:B------:R-:W-:-:S04]  /*1130*/  UIADD3 UR4, UPT, UPT, UR4, UR7, UR8 ;  /* 0x0000000704047290 */ /* 0x000fc8000fffe008 */
[----:B------:R-:W-:-:S06]  /*1140*/  UIADD3 UR4, UPT, UPT, UR4, UR5, URZ ;  /* 0x0000000504047290 */ /* 0x000fcc000fffe0ff */
[----:B------:R-:W-:-:S07]  /*1150*/  MOV R2, UR4 ;  /* 0x0000000400027c02 */ /* 0x000fce0008000f00 */
.L_x_17:
[----:B------:R-:W1:Y:S01]  /*1160*/  S2UR UR36, SR_CTAID.Z ;  /* 0x00000000002479c3 */ /* 0x000e620000002700 */
[----:B------:R-:W-:Y:S01]  /*1170*/  UISETP.GE.AND UP0, UPT, UR23, 0x1, UPT ;  /* 0x000000011700788c */ /* 0x000fe2000bf06270 */
[----:B------:R-:W-:-:S08]  /*1180*/  UMOV UR31, 0x3 ;  /* 0x00000003001f7882 */ /* 0x000fd00000000000 */
[----:B------:R-:W-:Y:S05]  /*1190*/  BRA.U !UP0, `(.L_x_18) ;  /* 0x0000000108d47547 */ /* 0x000fea000b800000 */
[----:B------:R-:W2:Y:S01]  /*11a0*/  LDCU.128 UR12, c[0x0][0xb10] ;  /* 0x00016200ff0c77ac */ /* 0x000ea20008000c00 */
[----:B------:R-:W3:Y:S01]  /*11b0*/  LDCU UR6, c[0x0][0x370] ;  /* 0x00006e00ff0677ac */ /* 0x000ee20008000800 */
[----:B------:R-:W4:Y:S01]  /*11c0*/  LDCU UR5, c[0x0][0x374] ;  /* 0x00006e80ff0577ac */ /* 0x000f220008000800 */
[----:B------:R-:W1:Y:S01]  /*11d0*/  LDCU UR29, c[0x0][0xb0c] ;  /* 0x00016180ff1d77ac */ /* 0x000e620008000800 */
[----:B------:R-:W1:Y:S01]  /*11e0*/  LDCU UR4, c[0x0][0xb20] ;  /* 0x00016400ff0477ac */ /* 0x000e620008000800 */
[----:B------:R-:W1:Y:S01]  /*11f0*/  LDCU.64 UR8, c[0x0][0xb28] ;  /* 0x00016500ff0877ac */ /* 0x000e620008000a00 */
[----:B--2---:R-:W-:Y:S02]  /*1200*/  UISETP.NE.AND UP0, UPT, UR14, 0x1, UPT ;  /* 0x000000010e00788c */ /* 0x004fe4000bf05270 */
[----:B----4-:R-:W-:Y:S02]  /*1210*/  UIMAD.WIDE.U32 UR10, UR5, UR15, URZ ;  /* 0x0000000f050a72a5 */ /* 0x010fe4000f8e00ff */
[----:B---3--:R-:W-:-:S02]  /*1220*/  UIMAD.WIDE.U32 UR18, UR6, UR12, URZ ;  /* 0x0000000c061272a5 */ /* 0x008fc4000f8e00ff */
[----:B-1----:R-:W-:Y:S02]  /*1230*/  UISETP.NE.AND UP1, UPT, UR29, 0x1, UPT ;  /* 0x000000011d00788c */ /* 0x002fe4000bf25270 */
[----:B------:R-:W-:Y:S01]  /*1240*/  UISETP.NE.AND UP2, UPT, UR23, 0x1, UPT ;  /* 0x000000011700788c */ /* 0x000fe2000bf45270 */
[----:B------:R-:W-:Y:S02]  /*1250*/  UMOV UR10, UR11 ;  /* 0x0000000b000a7c82 */ /* 0x000fe40008000000 */
[----:B------:R-:W-:Y:S01]  /*1260*/  UMOV UR18, UR19 ;  /* 0x0000001300127c82 */ /* 0x000fe20008000000 */
[----:B------:R-:W-:Y:S02]  /*1270*/  @UP0 USHF.R.U32.HI UR5, URZ, UR4, UR10 ;  /* 0x00000004ff050299 */ /* 0x000fe4000801160a */
[----:B------:R-:W-:Y:S02]  /*1280*/  UIMAD.WIDE.U32 UR20, UR45, UR15, URZ ;  /* 0x0000000f2d1472a5 */ /* 0x000fe4000f8e00ff */
[----:B------:R-:W-:-:S02]  /*1290*/  UIMAD.WIDE.U32 UR10, UR5, UR8, URZ ;  /* 0x00000008050a72a5 */ /* 0x000fc4000f8e00ff */
[----:B------:R-:W-:Y:S02]  /*12a0*/  @UP1 USHF.R.U32.HI UR6, URZ, UR13, UR18 ;  /* 0x0000000dff061299 */ /* 0x000fe40008011612 */
[----:B------:R-:W-:Y:S02]  /*12b0*/  UIMAD.WIDE.U32 UR16, UR46, UR12, URZ ;  /* 0x0000000c2e1072a5 */ /* 0x000fe4000f8e00ff */
[----:B------:R-:W-:Y:S01]  /*12c0*/  UIMAD.WIDE.U32 UR18, UR6, UR8, URZ ;  /* 0x00000008061272a5 */ /* 0x000fe2000f8e00ff */
[----:B------:R-:W-:Y:S01]  /*12d0*/  UMOV UR20, UR21 ;  /* 0x0000001500147c82 */ /* 0x000fe20008000000 */
[----:B------:R-:W-:Y:S01]  /*12e0*/  UMOV UR10, UR11 ;  /* 0x0000000b000a7c82 */ /* 0x000fe20008000000 */
[----:B------:R-:W-:Y:S02]  /*12f0*/  USHF.R.U32.HI UR20, URZ, UR4, UR20 ;  /* 0x00000004ff147299 */ /* 0x000fe40008011614 */
[----:B------:R-:W-:Y:S02]  /*1300*/  @UP2 USHF.R.U32.HI UR5, URZ, UR9, UR10 ;  /* 0x00000009ff052299 */ /* 0x000fe4000801160a */
[----:B------:R-:W-:Y:S01]  /*1310*/  UMOV UR7, UR19 ;  /* 0x0000001300077c82 */ /* 0x000fe20008000000 */
[----:B------:R-:W-:Y:S01]  /*1320*/  UMOV UR16, UR17 ;  /* 0x0000001100107c82 */ /* 0x000fe20008000000 */
[----:B------:R-:W-:-:S02]  /*1330*/  @UP2 USHF.R.U32.HI UR6, URZ, UR9, UR7 ;  /* 0x00000009ff062299 */ /* 0x000fc40008011607 */
[----:B------:R-:W-:Y:S02]  /*1340*/  USHF.R.U32.HI UR13, URZ, UR13, UR16 ;  /* 0x0000000dff0d7299 */ /* 0x000fe40008011610 */
[----:B------:R-:W-:Y:S02]  /*1350*/  USEL UR4, UR45, UR20, !UP0 ;  /* 0x000000142d047287 */ /* 0x000fe4000c000000 */
[----:B------:R-:W-:Y:S02]  /*1360*/  UIMAD UR7, UR5, UR23, URZ ;  /* 0x00000017050772a4 */ /* 0x000fe4000f8e02ff */
[----:B------:R-:W-:Y:S02]  /*1370*/  USEL UR5, UR46, UR13, !UP1 ;  /* 0x0000000d2e057287 */ /* 0x000fe4000c800000 */
[----:B------:R-:W-:Y:S02]  /*1380*/  UIMAD UR12, UR6, UR23, URZ ;  /* 0x00000017060c72a4 */ /* 0x000fe4000f8e02ff */
[----:B------:R-:W-:-:S02]  /*1390*/  UISETP.GE.AND UP0, UPT, UR4, UR7, UPT ;  /* 0x000000070400728c */ /* 0x000fc4000bf06270 */
[----:B------:R-:W-:Y:S02]  /*13a0*/  UIMAD.WIDE.U32 UR10, UR4, UR8, URZ ;  /* 0x00000008040a72a5 */ /* 0x000fe4000f8e00ff */
[----:B------:R-:W-:Y:S02]  /*13b0*/  UISETP.GE.OR UP0, UPT, UR5, UR12, UP0 ;  /* 0x0000000c0500728c */ /* 0x000fe40008706670 */
[----:B------:R-:W-:Y:S02]  /*13c0*/  UIMAD.WIDE.U32 UR12, UR5, UR8, URZ ;  /* 0x00000008050c72a5 */ /* 0x000fe4000f8e00ff */
[----:B------:R-:W-:Y:S01]  /*13d0*/  UIADD3 UR10, UPT, UPT, -UR4, URZ, URZ ;  /* 0x000000ff040a7290 */ /* 0x000fe2000fffe1ff */
[----:B------:R-:W-:Y:S01]  /*13e0*/  UMOV UR8, UR11 ;  /* 0x0000000b00087c82 */ /* 0x000fe20008000000 */
[----:B------:R-:W-:Y:S02]  /*13f0*/  UIADD3 UR11, UPT, UPT, -UR5, URZ, URZ ;  /* 0x000000ff050b7290 */ /* 0x000fe4000fffe1ff */
[----:B------:R-:W-:-:S03]  /*1400*/  USHF.R.U32.HI UR8, URZ, UR9, UR8 ;  /* 0x00000009ff087299 */ /* 0x000fc60008011608 */
[----:B------:R-:W-:Y:S01]  /*1410*/  @!UP0 UMOV UR7, UR13 ;  /* 0x0000000d00078c82 */ /* 0x000fe20008000000 */
[----:B------:R-:W-:Y:S02]  /*1420*/  UIMAD UR45, UR14, UR10, UR45 ;  /* 0x0000000a0e2d72a4 */ /* 0x000fe4000f8e022d */
[----:B------:R-:W-:Y:S02]  /*1430*/  USEL UR8, UR4, UR8, !UP2 ;  /* 0x0000000804087287 */ /* 0x000fe4000d000000 */
[----:B------:R-:W-:Y:S02]  /*1440*/  @!UP0 USHF.R.U32.HI UR7, URZ, UR9, UR7 ;  /* 0x00000009ff078299 */ /* 0x000fe40008011607 */
[----:B------:R-:W-:Y:S02]  /*1450*/  UIADD3 UR9, UPT, UPT, -UR8, URZ, URZ ;  /* 0x000000ff08097290 */ /* 0x000fe4000fffe1ff */
[----:B------:R-:W-:Y:S02]  /*1460*/  @!UP0 USEL UR7, UR5, UR7, !UP2 ;  /* 0x0000000705078287 */ /* 0x000fe4000d000000 */
[----:B------:R-:W-:-:S02]  /*1470*/  UIMAD UR9, UR23, UR9, UR4 ;  /* 0x00000009170972a4 */ /* 0x000fc4000f8e0204 */
[----:B------:R-:W-:Y:S02]  /*1480*/  @!UP0 UIADD3 UR8, UPT, UPT, UR8, -UR7, URZ ;  /* 0x8000000708088290 */ /* 0x000fe4000fffe0ff */
[----:B------:R-:W-:Y:S02]  /*1490*/  @!UP0 UIMAD UR6, UR9, UR6, UR7 ;  /* 0x00000006090682a4 */ /* 0x000fe4000f8e0207 */
[----:B------:R-:W-:Y:S02]  /*14a0*/  @!UP0 UIMAD UR4, UR8, UR23, UR5 ;  /* 0x00000017080482a4 */ /* 0x000fe4000f8e0205 */
[----:B------:R-:W-:Y:S02]  /*14b0*/  UIMAD UR46, UR29, UR11, UR46 ;  /* 0x0000000b1d2e72a4 */ /* 0x000fe4000f8e022e */
[----:B------:R-:W-:Y:S01]  /*14c0*/  UIMAD UR45, UR4, UR14, UR45 ;  /* 0x0000000e042d72a4 */ /* 0x000fe2000f8e022d */
[----:B------:R-:W-:Y:S02]  /*14d0*/  @!UP0 UMOV UR5, UR6 ;  /* 0x0000000600058c82 */ /* 0x000fe40008000000 */
[----:B------:R-:W-:-:S12]  /*14e0*/  UIMAD UR46, UR5, UR29, UR46 ;  /* 0x0000001d052e72a4 */ /* 0x000fd8000f8e022e */
.L_x_18:
[----:B------:R-:W-:Y:S02]  /*14f0*/  UISETP.NE.AND UP1, UPT, UR30, 0x1, UPT ;  /* 0x000000011e00788c */ /* 0x000fe4000bf25270 */
[----:B------:R-:W-:Y:S02]  /*1500*/  ULOP3.LUT UR24, UR24, 0xffff, URZ, 0xc0, !UPT ;  /* 0x0000ffff18187892 */ /* 0x000fe4000f8ec0ff */
[----:B------:R-:W-:Y:S02]  /*1510*/  ULOP3.LUT UR21, UR25, 0xffff, URZ, 0xc0, !UPT ;  /* 0x0000ffff19157892 */ /* 0x000fe4000f8ec0ff */
[----:B------:R-:W-:Y:S02]  /*1520*/  UISETP.NE.AND UP0, UPT, UR22, 0x2, UPT ;  /* 0x000000021600788c */ /* 0x000fe4000bf05270 */
[----:B------:R-:W-:Y:S02]  /*1530*/  ULOP3.LUT UR28, UR28, 0x1000, URZ, 0xc0, !UPT ;  /* 0x000010001c1c7892 */ /* 0x000fe4000f8ec0ff */
[----:B------:R-:W-:-:S02]  /*1540*/  ULOP3.LUT UR27, UR27, 0x1000, URZ, 0xc0, !UPT ;  /* 0x000010001b1b7892 */ /* 0x000fc4000f8ec0ff */
[----:B------:R-:W-:Y:S02]  /*1550*/  USHF.L.U32 UR24, UR32, UR24, URZ ;  /* 0x0000001820187299 */ /* 0x000fe400080006ff */
[----:B------:R-:W-:Y:S01]  /*1560*/  USHF.L.U32 UR21, UR31, UR21, URZ ;  /* 0x000000151f157299 */ /* 0x000fe200080006ff */
[----:B------:R-:W-:Y:S11]  /*1570*/  BRA.U UP1, `(.L_x_19) ;  /* 0x0000000101447547 */ /* 0x000ff6000b800000 */
[----:B------:R-:W2:Y:S01]  /*1580*/  LDCU.128 UR8, c[0x0][0xb10] ;  /* 0x00016200ff0877ac */ /* 0x000ea20008000c00 */
[----:B------:R-:W3:Y:S01]  /*1590*/  LDCU UR12, c[0x0][0xb0c] ;  /* 0x00016180ff0c77ac */ /* 0x000ee20008000800 */
[----:B------:R-:W4:Y:S01]  /*15a0*/  LDCU UR13, c[0x0][0xb20] ;  /* 0x00016400ff0d77ac */ /* 0x000f220008000800 */
[----:B--2---:R-:W-:Y:S02]  /*15b0*/  UIMAD.WIDE.U32 UR6, UR46, UR8, URZ ;  /* 0x000000082e0672a5 */ /* 0x004fe4000f8e00ff */
[----:B------:R-:W-:Y:S02]  /*15c0*/  UIMAD.WIDE.U32 UR4, UR45, UR11, URZ ;  /* 0x0000000b2d0472a5 */ /* 0x000fe4000f8e00ff */
[----:B---3--:R-:W-:Y:S02]  /*15d0*/  UISETP.NE.AND UP2, UPT, UR12, 0x1, UPT ;  /* 0x000000010c00788c */ /* 0x008fe4000bf45270 */
[----:B------:R-:W-:Y:S01]  /*15e0*/  UISETP.NE.AND UP1, UPT, UR10, 0x1, UPT ;  /* 0x000000010a00788c */ /* 0x000fe2000bf25270 */
[----:B------:R-:W-:-:S02]  /*15f0*/  UMOV UR6, UR7 ;  /* 0x0000000700067c82 */ /* 0x000fc40008000000 */
[----:B------:R-:W-:Y:S01]  /*1600*/  UMOV UR4, UR5 ;  /* 0x0000000500047c82 */ /* 0x000fe20008000000 */
[----:B------:R-:W-:Y:S02]  /*1610*/  USHF.R.U32.HI UR9, URZ, UR9, UR6 ;  /* 0x00000009ff097299 */ /* 0x000fe40008011606 */
[----:B----4-:R-:W-:Y:S02]  /*1620*/  USHF.R.U32.HI UR4, URZ, UR13, UR4 ;  /* 0x0000000dff047299 */ /* 0x010fe40008011604 */
[----:B------:R-:W-:Y:S02]  /*1630*/  USEL UR5, UR46, UR9, !UP2 ;  /* 0x000000092e057287 */ /* 0x000fe4000d000000 */
[----:B------:R-:W-:-:S04]  /*1640*/  USEL UR4, UR45, UR4, !UP1 ;  /* 0x000000042d047287 */ /* 0x000fc8000c800000 */
[----:B------:R-:W-:Y:S02]  /*1650*/  UIADD3 UR6, UPT, UPT, UR5, -UR4, URZ ;  /* 0x8000000405067290 */ /* 0x000fe4000fffe0ff */
[----:B------:R-:W-:Y:S02]  /*1660*/  UIADD3 UR4, UPT, UPT, -UR5, UR4, URZ ;  /* 0x0000000405047290 */ /* 0x000fe4000fffe1ff */
[----:B------:R-:W-:Y:S02]  /*1670*/  UIMAD UR45, UR6, UR10, UR45 ;  /* 0x0000000a062d72a4 */ /* 0x000fe4000f8e022d */
[----:B------:R-:W-:-:S12]  /*1680*/  UIMAD UR46, UR4, UR12, UR46 ;  /* 0x0000000c042e72a4 */ /* 0x000fd8000f8e022e */
.L_x_19:
[----:B------:R-:W-:Y:S05]  /*1690*/  BRA.U !UP5, `(.L_x_20) ;  /* 0x000000010d0c7547 */ /* 0x000fea000b800000 */
[----:B------:R-:W-:Y:S01]  /*16a0*/  UCGABAR_WAIT ;  /* 0x0000000000007dc7 */ /* 0x000fe20008000000 */
[----:B------:R-:W-:Y:S01]  /*16b0*/  CCTL.IVALL ;  /* 0x00000000ff00798f */ /* 0x000fe20002000000 */
[----:B------:R-:W-:Y:S05]  /*16c0*/  BRA `(.L_x_21) ;  /* 0x0000000000047947 */ /* 0x000fea0003800000 */
.L_x_20:
[----:B------:R-:W-:Y:S06]  /*16d0*/  BAR.SYNC.DEFER_BLOCKING 0x0 ;  /* 0x0000000000007b1d */ /* 0x000fec0000010000 */
.L_x_21:
[----:B------:R-:W-:Y:S05]  /*16e0*/  BRA.U UP0, `(.L_x_22) ;  /* 0x0000001100d47547 */ /* 0x000fea000b800000 */
[----:B------:R-:W2:Y:S01]  /*16f0*/  LDCU UR6, c[0x0][0x38c] ;  /* 0x00007180ff0677ac */ /* 0x000ea20008000800 */
[----:B------:R-:W-:Y:S01]  /*1700*/  PLOP3.LUT P1, PT, PT, PT, UP3, 0x80, 0x8 ;  /* 0x000000000008781c */ /* 0x000fe20003f2f038 */
[----:B------:R-:W-:Y:S01]  /*1710*/  IMAD.MOV.U32 R12, RZ, RZ, 0x1 ;  /* 0x00000001ff0c7424 */ /* 0x000fe200078e00ff */
[----:B------:R-:W-:Y:S01]  /*1720*/  ISETP.EQ.OR P2, PT, R0, RZ, P3 ;  /* 0x000000ff0000720c */ /* 0x000fe20001f42670 */
[----:B------:R-:W-:Y:S01]  /*1730*/  UISETP.NE.AND UP1, UPT, UR22, URZ, UPT ;  /* 0x000000ff1600728c */ /* 0x000fe2000bf25270 */
[----:B------:R-:W-:Y:S02]  /*1740*/  PLOP3.LUT P1, PT, P1, PT, PT, 0x8, 0x80 ;  /* 0x000000000080781c */ /* 0x000fe40000f2e170 */
[----:B------:R-:W-:Y:S01]  /*1750*/  CS2R R10, SRZ ;  /* 0x00000000000a7805 */ /* 0x000fe2000001ff00 */
[----:B------:R-:W-:Y:S01]  /*1760*/  IMAD.MOV.U32 R9, RZ, RZ, RZ ;  /* 0x000000ffff097224 */ /* 0x000fe200078e00ff */
[----:B------:R-:W3:Y:S01]  /*1770*/  LDCU UR41, c[0x0][0x370] ;  /* 0x00006e00ff2977ac */ /* 0x000ee20008000800 */
[----:B------:R-:W-:Y:S01]  /*1780*/  IMAD.MOV.U32 R8, RZ, RZ, 0x1 ;  /* 0x00000001ff087424 */ /* 0x000fe200078e00ff */
[----:B------:R-:W4:Y:S01]  /*1790*/  LDCU.64 UR30, c[0x0][0x348] ;  /* 0x00006900ff1e77ac */ /* 0x000f220008000a00 */
[----:B------:R-:W1:Y:S01]  /*17a0*/  LDCU UR39, c[0x0][0x374] ;  /* 0x00006e80ff2777ac */ /* 0x000e620008000800 */
[----:B--2---:R-:W-:-:S02]  /*17b0*/  UIADD3 UR5, UPT, UPT, UR6, 0x7f, URZ ;  /* 0x0000007f06057890 */ /* 0x004fc4000fffe0ff */
[----:B------:R-:W-:Y:S02]  /*17c0*/  UIADD3 UR50, UPT, UPT, UR6, 0xfe, URZ ;  /* 0x000000fe06327890 */ /* 0x000fe4000fffe0ff */
[----:B------:R-:W-:-:S04]  /*17d0*/  USHF.R.S32.HI UR4, URZ, 0x1f, UR5 ;  /* 0x0000001fff047899 */ /* 0x000fc80008011405 */
[----:B------:R-:W-:Y:S02]  /*17e0*/  ULEA.HI UR4, UR4, UR5, URZ, 0x7 ;  /* 0x0000000504047291 */ /* 0x000fe4000f8f38ff */
[----:B------:R-:W-:Y:S02]  /*17f0*/  USHF.L.U32 UR5, UR26, 0x5, URZ ;  /* 0x000000051a057899 */ /* 0x000fe400080006ff */
[----:B------:R-:W-:Y:S02]  /*1800*/  USHF.R.S32.HI UR43, URZ, 0x7, UR4 ;  /* 0x00000007ff2b7899 */ /* 0x000fe40008011404 */
[----:B------:R-:W-:Y:S02]  /*1810*/  UIADD3 UR4, UPT, UPT, UR6, -0x1, URZ ;  /* 0xffffffff06047890 */ /* 0x000fe4000fffe0ff */
[----:B------:R-:W-:Y:S02]  /*1820*/  UISETP.LT.U32.AND UP0, UPT, UR43, 0x4, UPT ;  /* 0x000000042b00788c */ /* 0x000fe4000bf01070 */
[----:B------:R-:W-:-:S02]  /*1830*/  UISETP.GE.U32.AND UP2, UPT, UR4, -0xff, UPT ;  /* 0xffffff010400788c */ /* 0x000fc4000bf46070 */
[----:B------:R-:W-:Y:S02]  /*1840*/  USEL UR42, UR43, 0x4, UP0 ;  /* 0x000000042b2a7887 */ /* 0x000fe40008000000 */
[----:B------:R-:W-:Y:S02]  /*1850*/  ULOP3.LUT UR44, UR5, 0x20, URZ, 0xe2, !UPT ;  /* 0x00000020052c7892 */ /* 0x000fe4000f8ee2ff */
[----:B------:R-:W-:Y:S02]  /*1860*/  UIADD3 UR25, UPT, UPT, UR42, -0x1, URZ ;  /* 0xffffffff2a197890 */ /* 0x000fe4000fffe0ff */
[----:B------:R-:W-:Y:S02]  /*1870*/  USEL UR26, UR34, 0x2, UP1 ;  /* 0x00000002221a7887 */ /* 0x000fe40008800000 */
[----:B------:R-:W-:Y:S02]  /*1880*/  UIADD3 UR47, UPT, UPT, UR43, -UR42, URZ ;  /* 0x8000002a2b2f7290 */ /* 0x000fe4000fffe0ff */
[----:B------:R-:W-:Y:S01]  /*1890*/  @UP2 UIADD3 UR25, UPT, UPT, UR42, URZ, URZ ;  /* 0x000000ff2a192290 */ /* 0x000fe2000fffe0ff */
[----:B------:R-:W-:-:S03]  /*18a0*/  UMOV UR5, URZ ;  /* 0x000000ff00057c82 */ /* 0x000fc60008000000 */
[----:B-1-34-:R-:W-:-:S12]  /*18b0*/  UIADD3 UR25, UPT, UPT, UR25, 0x1, URZ ;  /* 0x0000000119197890 */ /* 0x01afd8000fffe0ff */
.L_x_42:
[----:B------:R-:W-:Y:S01]  /*18c0*/  UISETP.NE.AND UP0, UPT, UR48, URZ, UPT ;  /* 0x000000ff3000728c */ /* 0x000fe2000bf05270 */
[----:B------:R-:W1:Y:S08]  /*18d0*/  S2UR UR48, SR_CgaCtaId ;  /* 0x00000000003079c3 */ /* 0x000e700000008800 */
[----:B------:R-:W-:Y:S05]  /*18e0*/  BRA.U UP0, `(.L_x_23) ;  /* 0x0000000100347547 */ /* 0x000fea000b800000 */
[----:B------:R-:W2:Y:S01]  /*18f0*/  S2R R0, SR_CgaCtaId ;  /* 0x0000000000007919 */ /* 0x000ea20000008800 */
[----:B------:R-:W-:-:S04]  /*1900*/  MOV R2, 0x400 ;  /* 0x0000040000027802 */ /* 0x000fc80000000f00 */
[----:B--2---:R-:W-:Y:S02]  /*1910*/  LEA R0, R0, R2, 0x18 ;  /* 0x0000000200007211 */ /* 0x004fe400078ec0ff */
[----:B------:R-:W-:-:S03]  /*1920*/  SHF.L.U32 R2, R8, 0x1f, RZ ;  /* 0x0000001f08027819 */ /* 0x000fc600000006ff */
[----:B------:R-:W-:-:S04]  /*1930*/  IMAD R0, R9, 0x8, R0 ;  /* 0x0000000809007824 */ /* 0x000fc800078e0200 */
[----:B------:R-:W2:Y:S02]  /*1940*/  SYNCS.PHASECHK.TRANS64.TRYWAIT P0, [R0+URZ+0xd0], R2 ;  /* 0x0000d002000075a7 */ /* 0x000ea400080011ff */
[----:B--2---:R-:W-:Y:S05]  /*1950*/  @!P0 BRA `(.L_x_24) ;  /* 0x0000004c00fc8947 */ /* 0x004fea0003800000 */
.L_x_102:
[----:B------:R-:W-:Y:S01]  /*1960*/  VIADD R9, R9, 0x1 ;  /* 0x0000000109097836 */ /* 0x000fe20000000000 */
[----:B------:R2:W-:Y:S04]  /*1970*/  SYNCS.ARRIVE.TRANS64.A1T0 RZ, [R0+URZ+0xc0], RZ ;  /* 0x0000c0ff00ff79a7 */ /* 0x0005e800081000ff */
[----:B------:R-:W-:-:S04]  /*1980*/  ISETP.NE.AND P0, PT, R9, 0x2, PT ;  /* 0x000000020900780c */ /* 0x000fc80003f05270 */
[----:B------:R-:W-:Y:S02]  /*1990*/  SEL R9, R9, RZ, P0 ;  /* 0x000000ff09097207 */ /* 0x000fe40000000000 */
[----:B--2---:R-:W-:-:S04]  /*19a0*/  SEL R0, RZ, 0x1, P0 ;  /* 0x00000001ff007807 */ /* 0x004fc80000000000 */
[----:B------:R-:W-:-:S07]  /*19b0*/  LOP3.LUT R8, R8, R0, RZ, 0x3c, !PT ;  /* 0x0000000008087212 */ /* 0x000fce00078e3cff */
.L_x_23:
[----:B------:R-:W-:Y:S01]  /*19c0*/  UMOV UR6, 0x400 ;  /* 0x0000040000067882 */ /* 0x000fe20000000000 */
[----:B------:R-:W-:Y:S01]  /*19d0*/  SHF.L.U32 R0, R12, 0x1f, RZ ;  /* 0x0000001f0c007819 */ /* 0x000fe200000006ff */
[----:B-1----:R-:W-:Y:S02]  /*19e0*/  ULEA UR6, UR48, UR6, 0x18 ;  /* 0x0000000630067291 */ /* 0x002fe4000f8ec0ff */
[----:B------:R-:W-:Y:S02]  /*19f0*/  UISETP.GE.U32.AND UP0, UPT, UR50, 0xff, UPT ;  /* 0x000000ff3200788c */ /* 0x000fe4000bf06070 */
[----:B------:R-:W-:Y:S02]  /*1a00*/  ULEA UR4, UR5, UR6, 0x3 ;  /* 0x0000000605047291 */ /* 0x000fe4000f8e18ff */
[----:B------:R-:W-:Y:S02]  /*1a10*/  ULEA UR11, UR45, UR49, 0x1 ;  /* 0x000000312d0b7291 */ /* 0x000fe4000f8e08ff */
[----:B------:R-:W-:-:S02]  /*1a20*/  ULEA UR35, UR46, UR44, 0x6 ;  /* 0x0000002c2e237291 */ /* 0x000fc4000f8e30ff */
[----:B------:R-:W-:Y:S01]  /*1a30*/  USHF.L.U32 UR11, UR11, 0x5, URZ ;  /* 0x000000050b0b7899 */ /* 0x000fe200080006ff */
[----:B------:R-:W-:Y:S02]  /*1a40*/  UMOV UR13, URZ ;  /* 0x000000ff000d7c82 */ /* 0x000fe40008000000 */
[----:B------:R1:W2:Y:S01]  /*1a50*/  SYNCS.PHASECHK.TRANS64.TRYWAIT P0, [UR4+0x20], R0 ;  /* 0x00002000ff0075a7 */ /* 0x0002a20008001104 */
[----:B------:R-:W-:Y:S08]  /*1a60*/  BRA.U !UP0, `(.L_x_25) ;  /* 0x0000000108c47547 */ /* 0x000ff0000b800000 */
[----:B------:R-:W-:Y:S01]  /*1a70*/  UMOV UR7, URZ ;  /* 0x000000ff00077c82 */ /* 0x000fe20008000000 */
[----:B------:R-:W-:-:S05]  /*1a80*/  UMOV UR4, UR5 ;  /* 0x0000000500047c82 */ /* 0x000fca0008000000 */
.L_x_31:
[----:B------:R-:W-:Y:S01]  /*1a90*/  ULEA UR33, UR4, UR6, 0x3 ;  /* 0x0000000604217291 */ /* 0x000fe2000f8e18ff */
[----:B------:R-:W-:Y:S01]  /*1aa0*/  @!P3 MOV R2, 0x4000 ;  /* 0x000040000002b802 */ /* 0x000fe20000000f00 */
[----:B--2-4-:R-:W-:Y:S10]  /*1ab0*/  @P0 BRA `(.L_x_26) ;  /* 0x00000000000c0947 */ /* 0x014ff40003800000 */
[----:B------:R-:W-:-:S04]  /*1ac0*/  SHF.L.U32 R3, R12, 0x1f, RZ ;  /* 0x0000001f0c037819 */ /* 0x000fc800000006ff */
[----:B------:R-:W2:Y:S02]  /*1ad0*/  SYNCS.PHASECHK.TRANS64.TRYWAIT P0, [UR33+0x20], R3 ;  /* 0x00002003ff0075a7 */ /* 0x000ea40008001121 */
[----:B--2---:R-:W-:Y:S05]  /*1ae0*/  @!P0 BRA `(.L_x_27) ;  /* 0x0000004c00ac8947 */ /* 0x004fea0003800000 */
.L_x_26:
[----:B------:R2:W-:Y:S01]  /*1af0*/  @!P3 SYNCS.ARRIVE.TRANS64 RZ, [UR33], R2 ;  /* 0x00000002ffffb9a7 */ /* 0x0005e20008000021 */
[----:B------:R-:W-:-:S04]  /*1b00*/  ULOP3.LUT UR5, UR26, 0x2, URZ, 0xfc, !UPT ;  /* 0x000000021a057892 */ /* 0x000fc8000f8efcff */
[----:B------:R-:W-:-:S09]  /*1b10*/  UISETP.NE.AND UP0, UPT, UR5, 0x2, UPT ;  /* 0x000000020500788c */ /* 0x000fd2000bf05270 */
[----:B------:R-:W-:Y:S05]  /*1b20*/  BRA.U UP0, `(.L_x_28) ;  /* 0x0000000100047547 */ /* 0x000fea000b800000 */
[----:B------:R-:W-:Y:S05]  /*1b30*/  BPT.TRAP 0x1 ;  /* 0x000000040000795c */ /* 0x000fea0000300000 */
.L_x_28:
[----:B------:R-:W-:Y:S04]  /*1b40*/  BSSY.RECONVERGENT B0, `(.L_x_29) ;  /* 0x0000003000007945 */ /* 0x000fe80003800200 */
[----:B------:R-:W-:Y:S05]  /*1b50*/  @P2 BRA `(.L_x_30) ;  /* 0x0000000000042947 */ /* 0x000fea0003800000 */
[----:B------:R-:W-:Y:S05]  /*1b60*/  BPT.TRAP 0x1 ;  /* 0x000000040000795c */ /* 0x000fea0000300000 */
.L_x_30:
[----:B------:R-:W-:Y:S05]  /*1b70*/  BSYNC.RECONVERGENT B0 ;  /* 0x0000000000007941 */ /* 0x000fea0003800200 */
.L_x_29:
[----:B------:R-:W-:Y:S02]  /*1b80*/  UIADD3 UR5, UPT, UPT, UR4, 0x1, URZ ;  /* 0x0000000104057890 */ /* 0x000fe4000fffe0ff */
[----:B------:R-:W-:Y:S02]  /*1b90*/  USHF.L.U32 UR4, UR4, 0xd, URZ ;  /* 0x0000000d04047899 */ /* 0x000fe400080006ff */
[----:B------:R-:W-:Y:S02]  /*1ba0*/  UISETP.NE.AND UP0, UPT, UR5, 0x4, UPT ;  /* 0x000000040500788c */ /* 0x000fe4000bf05270 */
[----:B------:R-:W-:Y:S02]  /*1bb0*/  USHF.L.U32 UR34, UR7, 0x7, URZ ;  /* 0x0000000707227899 */ /* 0x000fe400080006ff */
[----:B------:R-:W-:Y:S02]  /*1bc0*/  USEL UR9, URZ, 0x1, UP0 ;  /* 0x00000001ff097887 */ /* 0x000fe40008000000 */
[----:B------:R-:W-:-:S02]  /*1bd0*/  USEL UR5, UR5, URZ, UP0 ;  /* 0x000000ff05057287 */ /* 0x000fc40008000000 */
[----:B------:R-:W-:Y:S02]  /*1be0*/  UIADD3 UR14, UP0, UPT, UR30, 0x180, URZ ;  /* 0x000001801e0e7890 */ /* 0x000fe4000ff1e0ff */
[----:B------:R-:W-:Y:S01]  /*1bf0*/  ULEA UR8, UR5, UR6, 0x3 ;  /* 0x0000000605087291 */ /* 0x000fe2000f8e18ff */
[----:B------:R-:W-:Y:S01]  /*1c00*/  LOP3.LUT R12, R12, UR9, RZ, 0x3c, !PT ;  /* 0x000000090c0c7c12 */ /* 0x000fe2000f8e3cff */
[----:B------:R-:W-:Y:S02]  /*1c10*/  UIADD3 UR7, UPT, UPT, UR7, 0x1, URZ ;  /* 0x0000000107077890 */ /* 0x000fe4000fffe0ff */
[----:B------:R-:W-:Y:S01]  /*1c20*/  UIADD3 UR16, UP1, UPT, UR30, 0x80, URZ ;  /* 0x000000801e107890 */ /* 0x000fe2000ff3e0ff */
[----:B-1----:R-:W-:Y:S01]  /*1c30*/  SHF.L.U32 R0, R12, 0x1f, RZ ;  /* 0x0000001f0c007819 */ /* 0x002fe200000006ff */
[----:B------:R-:W-:Y:S02]  /*1c40*/  ULOP3.LUT UR32, UR28, UR4, URZ, 0xfc, !UPT ;  /* 0x000000041c207292 */ /* 0x000fe4000f8efcff */
[----:B------:R-:W-:Y:S01]  /*1c50*/  UIADD3.X UR15, UPT, UPT, URZ, UR31, URZ, UP0, !UPT ;  /* 0x0000001fff0f7290 */ /* 0x000fe200087fe4ff */
[----:B------:R3:W4:Y:S01]  /*1c60*/  SYNCS.PHASECHK.TRANS64.TRYWAIT P0, [UR8+0x20], R0 ;  /* 0x00002000ff0075a7 */ /* 0x0007220008001108 */
[----:B------:R-:W-:-:S02]  /*1c70*/  ULOP3.LUT UR8, UR27, UR4, URZ, 0xfc, !UPT ;  /* 0x000000041b087292 */ /* 0x000fc4000f8efcff */
[----:B------:R-:W-:Y:S02]  /*1c80*/  UISETP.NE.AND UP0, UPT, UR7, UR25, UPT ;  /* 0x000000190700728c */ /* 0x000fe4000bf05270 */
[----:B------:R-:W-:Y:S02]  /*1c90*/  UIADD3.X UR17, UPT, UPT, URZ, UR31, URZ, UP1, !UPT ;  /* 0x0000001fff117290 */ /* 0x000fe40008ffe4ff */
[----:B------:R-:W-:Y:S02]  /*1ca0*/  UIADD3 UR32, UPT, UPT, UR6, 0x2400, UR32 ;  /* 0x0000240006207890 */ /* 0x000fe4000fffe020 */
[----:B------:R-:W-:Y:S02]  /*1cb0*/  UPRMT UR13, URZ, 0x5410, UR24 ;  /* 0x00005410ff0d7896 */ /* 0x000fe40008000018 */
[----:B------:R-:W-:Y:S02]  /*1cc0*/  UIADD3 UR8, UPT, UPT, UR6, 0xa400, UR8 ;  /* 0x0000a40006087890 */ /* 0x000fe4000fffe008 */
[----:B------:R-:W-:Y:S01]  /*1cd0*/  UPRMT UR4, URZ, 0x5410, UR21 ;  /* 0x00005410ff047896 */ /* 0x000fe20008000015 */
[----:B------:R-:W-:Y:S01]  /*1ce0*/  UMOV UR18, 0x0 ;  /* 0x0000000000127882 */ /* 0x000fe20000000000 */
[----:B------:R-:W-:Y:S01]  /*1cf0*/  UMOV UR19, 0x10000000 ;  /* 0x1000000000137882 */ /* 0x000fe20000000000 */
[----:B------:R-:W-:Y:S01]  /*1d00*/  UMOV UR12, UR36 ;  /* 0x00000024000c7c82 */ /* 0x000fe20008000000 */
[----:B------:R-:W-:Y:S01]  /*1d10*/  UMOV UR9, UR33 ;  /* 0x0000002100097c82 */ /* 0x000fe20008000000 */
[----:B------:R-:W-:Y:S01]  /*1d20*/  UMOV UR10, UR34 ;  /* 0x00000022000a7c82 */ /* 0x000fe20008000000 */
[----:B------:R1:W-:Y:S03]  /*1d30*/  UTMALDG.3D.MULTICAST [UR32], [UR16], UR13, desc[UR18] ;  /* 0x00001220100073b4 */ /* 0x0003e6000801180d */
[----:B------:R2:W-:Y:S01]  /*1d40*/  UTMALDG.3D.MULTICAST [UR8], [UR14], UR4, desc[UR18] ;  /* 0x000012080e0073b4 */ /* 0x0005e20008011804 */
[----:B-1----:R-:W-:Y:S01]  /*1d50*/  UMOV UR13, UR25 ;  /* 0x00000019000d7c82 */ /* 0x002fe20008000000 */
[----:B--2---:R-:W-:Y:S01]  /*1d60*/  UMOV UR4, UR5 ;  /* 0x0000000500047c82 */ /* 0x004fe20008000000 */
[----:B---3--:R-:W-:Y:S05]  /*1d70*/  BRA.U UP0, `(.L_x_31) ;  /* 0xfffffffd00447547 */ /* 0x008fea000b83ffff */
.L_x_25:
[----:B------:R-:W-:Y:S01]  /*1d80*/  ULEA UR4, UR5, UR6, 0x3 ;  /* 0x0000000605047291 */ /* 0x000fe2000f8e18ff */
[----:B-1----:R-:W-:Y:S01]  /*1d90*/  SHF.L.U32 R0, R12, 0x1f, RZ ;  /* 0x0000001f0c007819 */ /* 0x002fe200000006ff */
[----:B------:R-:W-:Y:S01]  /*1da0*/  @!P1 SYNCS.ARRIVE.TRANS64.A1T0 RZ, [UR6+0x58], RZ ;  /* 0x000058ffffff99a7 */ /* 0x000fe20008100006 */
[----:B------:R-:W-:-:S06]  /*1db0*/  UISETP.GT.AND UP0, UPT, UR43, UR42, UPT ;  /* 0x0000002a2b00728c */ /* 0x000fcc000bf04270 */
[----:B--2-4-:R1:W2:Y:S03]  /*1dc0*/  SYNCS.PHASECHK.TRANS64.TRYWAIT P0, [UR4+0x20], R0 ;  /* 0x00002000ff0075a7 */ /* 0x0142a60008001104 */
[----:B------:R-:W-:Y:S05]  /*1dd0*/  BRA.U !UP0, `(.L_x_32) ;  /* 0x0000000108c87547 */ /* 0x000fea000b800000 */
[----:B------:R-:W-:Y:S01]  /*1de0*/  UIADD3 UR29, UPT, UPT, UR47, UR13, URZ ;  /* 0x0000000d2f1d7290 */ /* 0x000fe2000fffe0ff */
[----:B------:R-:W-:-:S11]  /*1df0*/  UMOV UR4, UR5 ;  /* 0x0000000500047c82 */ /* 0x000fd60008000000 */
.L_x_38:
[----:B------:R-:W-:Y:S01]  /*1e00*/  ULEA UR17, UR4, UR6, 0x3 ;  /* 0x0000000604117291 */ /* 0x000fe2000f8e18ff */
[----:B--2---:R-:W-:Y:S01]  /*1e10*/  @!P3 MOV R2, 0x4000 ;  /* 0x000040000002b802 */ /* 0x004fe20000000f00 */
[----:B--2-4-:R-:W-:Y:S10]  /*1e20*/  @P0 BRA `(.L_x_33) ;  /* 0x00000000000c0947 */ /* 0x014ff40003800000 */
[----:B------:R-:W-:-:S04]  /*1e30*/  SHF.L.U32 R3, R12, 0x1f, RZ ;  /* 0x0000001f0c037819 */ /* 0x000fc800000006ff */
[----:B------:R-:W2:Y:S02]  /*1e40*/  SYNCS.PHASECHK.TRANS64.TRYWAIT P0, [UR17+0x20], R3 ;  /* 0x00002003ff0075a7 */ /* 0x000ea40008001111 */
[----:B--2---:R-:W-:Y:S05]  /*1e50*/  @!P0 BRA `(.L_x_34) ;  /* 0x0000004800e88947 */ /* 0x004fea0003800000 */
.L_x_33:
[----:B------:R2:W-:Y:S01]  /*1e60*/  @!P3 SYNCS.ARRIVE.TRANS64 RZ, [UR17], R2 ;  /* 0x00000002ffffb9a7 */ /* 0x0005e20008000011 */
[----:B------:R-:W-:-:S04]  /*1e70*/  ULOP3.LUT UR5, UR26, 0x2, URZ, 0xfc, !UPT ;  /* 0x000000021a057892 */ /* 0x000fc8000f8efcff */
[----:B------:R-:W-:-:S09]  /*1e80*/  UISETP.NE.AND UP0, UPT, UR5, 0x2, UPT ;  /* 0x000000020500788c */ /* 0x000fd2000bf05270 */
[----:B------:R-:W-:Y:S05]  /*1e90*/  BRA.U UP0, `(.L_x_35) ;  /* 0x0000000100047547 */ /* 0x000fea000b800000 */
[----:B------:R-:W-:Y:S05]  /*1ea0*/  BPT.TRAP 0x1 ;  /* 0x000000040000795c */ /* 0x000fea0000300000 */
.L_x_35:
[----:B------:R-:W-:Y:S04]  /*1eb0*/  BSSY.RECONVERGENT B0, `(.L_x_36) ;  /* 0x0000003000007945 */ /* 0x000fe80003800200 */
[----:B------:R-:W-:Y:S05]  /*1ec0*/  @P2 BRA `(.L_x_37) ;  /* 0x0000000000042947 */ /* 0x000fea0003800000 */
[----:B------:R-:W-:Y:S05]  /*1ed0*/  BPT.TRAP 0x1 ;  /* 0x000000040000795c */ /* 0x000fea0000300000 */
.L_x_37:
[----:B------:R-:W-:Y:S05]  /*1ee0*/  BSYNC.RECONVERGENT B0 ;  /* 0x0000000000007941 */ /* 0x000fea0003800200 */
.L_x_36:
        /* <DEDUP_REMOVED lines=17> */
[----:B------:R-:W-:Y:S02]  /*2000*/  UIADD3 UR16, UPT, UPT, UR6, 0x2400, UR16 ;  /* 0x0000240006107890 */ /* 0x000fe4000fffe010 */
[----:B------:R-:W-:Y:S02]  /*2010*/  UIADD3.X UR15, UPT, UPT, URZ, UR31, URZ, UP1, !UPT ;  /* 0x0000001fff0f7290 */ /* 0x000fe40008ffe4ff */
        /* <DEDUP_REMOVED lines=8> */
[----:B------:R-:W-:Y:S01]  /*20a0*/  UMOV UR9, UR17 ;  /* 0x0000001100097c82 */ /* 0x000fe20008000000 */
[----:B------:R-:W-:Y:S01]  /*20b0*/  UMOV UR10, UR18 ;  /* 0x00000012000a7c82 */ /* 0x000fe20008000000 */
[----:B------:R-:W-:Y:S01]  /*20c0*/  UTMALDG.3D.MULTICAST [UR16], [UR14], UR7, desc[UR32] ;  /* 0x000020100e0073b4 */ /* 0x000fe20008011807 */
[----:B------:R1:W-:Y:S02]  /*20d0*/  UTMALDG.3D.MULTICAST [UR8], [UR22], UR4, desc[UR32] ;  /* 0x00002008160073b4 */ /* 0x0003e40008011804 */
[----:B-1----:R-:W-:Y:S01]  /*20e0*/  UMOV UR4, UR5 ;  /* 0x0000000500047c82 */ /* 0x002fe20008000000 */
[----:B---3--:R-:W-:Y:S05]  /*20f0*/  BRA.U UP0, `(.L_x_38) ;  /* 0xfffffffd00407547 */ /* 0x008fea000b83ffff */
.L_x_32:
[C---:B------:R-:W-:Y:S01]  /*2100*/  LEA R3, R11.reuse, UR6, 0x3 ;  /* 0x000000060b037c11 */ /* 0x040fe2000f8e18ff */
[----:B------:R-:W-:Y:S01]  /*2110*/  NOP ;  /* 0x0000000000007918 */ /* 0x000fe20000000000 */
[----:B-1----:R-:W-:Y:S02]  /*2120*/  SHF.L.U32 R0, R10, 0x1f, RZ ;  /* 0x0000001f0a007819 */ /* 0x002fe400000006ff */
[----:B------:R-:W-:Y:S02]  /*2130*/  LEA R4, R11, UR6, 0x4 ;  /* 0x000000060b047c11 */ /* 0x000fe4000f8e20ff */
[----:B--2-4-:R-:W1:Y:S02]  /*2140*/  SYNCS.PHASECHK.TRANS64.TRYWAIT P0, [R3+URZ+0x60], R0 ;  /* 0x00006000030075a7 */ /* 0x014e6400080011ff */
[----:B-1----:R-:W-:Y:S05]  /*2150*/  @!P0 BRA `(.L_x_39) ;  /* 0x0000004800408947 */ /* 0x002fea0003800000 */
.L_x_105:
[----:B------:R-:W2:Y:S01]  /*2160*/  LDS.128 R4, [R4+0xf0] ;  /* 0x0000f00004047984 */ /* 0x000ea20000000c00 */
[----:B------:R-:W-:Y:S01]  /*2170*/  UISETP.GE.AND UP0, UPT, UR40, 0x1, UPT ;  /* 0x000000012800788c */ /* 0x000fe2000bf06270 */
[----:B------:R-:W-:Y:S01]  /*2180*/  @!PT LDS RZ, [RZ] ;  /* 0x00000000fffff984 */ /* 0x000fe20000000800 */
[----:B------:R-:W-:Y:S01]  /*2190*/  @!PT LDS RZ, [RZ] ;  /* 0x00000000fffff984 */ /* 0x000fe20000000800 */
[----:B------:R-:W-:Y:S01]  /*21a0*/  @!PT LDS RZ, [RZ] ;  /* 0x00000000fffff984 */ /* 0x000fe20000000800 */
[----:B------:R-:W-:Y:S01]  /*21b0*/  @!PT LDS RZ, [RZ] ;  /* 0x00000000fffff984 */ /* 0x000fe20000000800 */
[----:B------:R3:W-:Y:S06]  /*21c0*/  MEMBAR.ALL.CTA ;  /* 0x0000000000007992 */ /* 0x0007ec0000008000 */
[----:B---3--:R-:W3:Y:S01]  /*21d0*/  FENCE.VIEW.ASYNC.S ;  /* 0x00000000000073c6 */ /* 0x008ee20000000000 */
[----:B--2---:R-:W-:-:S13]  /*21e0*/  LOP3.LUT P0, RZ, R6, 0x1, RZ, 0xc0, !PT ;  /* 0x0000000106ff7812 */ /* 0x004fda000780c0ff */
[----:B---3--:R-:W-:Y:S01]  /*21f0*/  VOTEU.ANY UP1, P0 ;  /* 0x0000000000ff7886 */ /* 0x008fe20000020100 */
[----:B------:R-:W-:-:S13]  /*2200*/  PLOP3.LUT P0, PT, PT, PT, UP1, 0x80, 0x8 ;  /* 0x000000000008781c */ /* 0x000fda0003f0f018 */
[----:B-1----:R-:W-:Y:S02]  /*2210*/  @P0 LOP3.LUT R0, R5, 0xffff, RZ, 0xc0, !PT ;  /* 0x0000ffff05000812 */ /* 0x002fe400078ec0ff */
[----:B------:R-:W-:Y:S02]  /*2220*/  @P0 MOV R2, R4 ;  /* 0x0000000400020202 */ /* 0x000fe40000000f00 */
[----:B------:R-:W-:Y:S01]  /*2230*/  @P0 R2UR UR7, R0 ;  /* 0x00000000000702ca */ /* 0x000fe200000e0000 */
[----:B------:R-:W-:Y:S01]  /*2240*/  VIADD R0, R3, 0x70 ;  /* 0x0000007003007836 */ /* 0x000fe20000000000 */
[----:B------:R-:W-:Y:S02]  /*2250*/  @P0 SHF.R.U32.HI R4, RZ, 0x10, R5 ;  /* 0x00000010ff040819 */ /* 0x000fe40000011605 */
[----:B------:R-:W-:Y:S02]  /*2260*/  @P0 R2UR UR8, R2 ;  /* 0x00000000020802ca */ /* 0x000fe400000e0000 */
[----:B------:R-:W-:-:S02]  /*2270*/  PRMT R0, RZ, 0x654, R0 ;  /* 0x00000654ff007816 */ /* 0x000fc40000000000 */
[----:B------:R-:W-:Y:S02]  /*2280*/  @P0 R2UR UR4, R4 ;  /* 0x00000000040402ca */ /* 0x000fe400000e0000 */
[----:B------:R1:W-:Y:S03]  /*2290*/  SYNCS.ARRIVE.TRANS64.RED.A1T0 RZ, [R0+URZ], RZ ;  /* 0x000000ff00ff79a7 */ /* 0x0003e600081004ff */
[----:B------:R-:W-:-:S04]  /*22a0*/  @UP1 UMOV UR37, UR7 ;  /* 0x0000000700251c82 */ /* 0x000fc80008000000 */
[----:B------:R-:W-:-:S04]  /*22b0*/  @UP1 UMOV UR38, UR8 ;  /* 0x0000000800261c82 */ /* 0x000fc80008000000 */
[----:B------:R-:W-:Y:S01]  /*22c0*/  @UP1 UMOV UR36, UR4 ;  /* 0x0000000400241c82 */ /* 0x000fe20008000000 */
[----:B------:R-:W-:Y:S05]  /*22d0*/  BRA.U !UP0, `(.L_x_40) ;  /* 0x0000000108d47547 */ /* 0x000fea000b800000 */
[----:B------:R-:W2:Y:S01]  /*22e0*/  LDCU.128 UR12, c[0x0][0xb10] ;  /* 0x00016200ff0c77ac */ /* 0x000ea20008000c00 */
[----:B------:R-:W3:Y:S01]  /*22f0*/  LDCU UR29, c[0x0][0xb20] ;  /* 0x00016400ff1d77ac */ /* 0x000ee20008000800 */
[----:B------:R-:W4:Y:S01]  /*2300*/  LDCU UR20, c[0x0][0xb0c] ;  /* 0x00016180ff1477ac */ /* 0x000f220008000800 */
[----:B------:R-:W1:Y:S01]  /*2310*/  LDCU.64 UR10, c[0x0][0xb28] ;  /* 0x00016500ff0a77ac */ /* 0x000e620008000a00 */
[----:B------:R-:W-:Y:S02]  /*2320*/  UISETP.NE.AND UP3, UPT, UR40, 0x1, UPT ;  /* 0x000000012800788c */ /* 0x000fe4000bf65270 */
[----:B--2---:R-:W-:Y:S02]  /*2330*/  UIMAD.WIDE.U32 UR16, UR39, UR15, URZ ;  /* 0x0000000f271072a5 */ /* 0x004fe4000f8e00ff */
[----:B------:R-:W-:Y:S02]  /*2340*/  UIMAD.WIDE.U32 UR8, UR41, UR12, URZ ;  /* 0x0000000c290872a5 */ /* 0x000fe4000f8e00ff */
[----:B------:R-:W-:-:S02]  /*2350*/  UISETP.NE.AND UP0, UPT, UR14, 0x1, UPT ;  /* 0x000000010e00788c */ /* 0x000fc4000bf05270 */
[----:B------:R-:W-:Y:S01]  /*2360*/  UIMAD.WIDE.U32 UR22, UR37, UR15, URZ ;  /* 0x0000000f251672a5 */ /* 0x000fe2000f8e00ff */
[----:B------:R-:W-:Y:S02]  /*2370*/  UMOV UR16, UR17 ;  /* 0x0000001100107c82 */ /* 0x000fe40008000000 */
[----:B------:R-:W-:Y:S01]  /*2380*/  UMOV UR8, UR9 ;  /* 0x0000000900087c82 */ /* 0x000fe20008000000 */
[----:B---3--:R-:W-:Y:S02]  /*2390*/  USHF.R.U32.HI UR16, URZ, UR29, UR16 ;  /* 0x0000001dff107299 */ /* 0x008fe40008011610 */
[----:B----4-:R-:W-:Y:S02]  /*23a0*/  UISETP.NE.AND UP2, UPT, UR20, 0x1, UPT ;  /* 0x000000011400788c */ /* 0x010fe4000bf45270 */
[----:B------:R-:W-:Y:S02]  /*23b0*/  USHF.R.U32.HI UR8, URZ, UR13, UR8 ;  /* 0x0000000dff087299 */ /* 0x000fe40008011608 */
[----:B------:R-:W-:-:S02]  /*23c0*/  USEL UR7, UR39, UR16, !UP0 ;  /* 0x0000001027077287 */ /* 0x000fc4000c000000 */
[----:B------:R-:W-:Y:S02]  /*23d0*/  USEL UR8, UR41, UR8, !UP2 ;  /* 0x0000000829087287 */ /* 0x000fe4000d000000 */
[----:B-1----:R-:W-:Y:S01]  /*23e0*/  UIMAD.WIDE.U32 UR16, UR7, UR10, URZ ;  /* 0x0000000a071072a5 */ /* 0x002fe2000f8e00ff */
[----:B------:R-:W-:Y:S01]  /*23f0*/  UMOV UR4, UR23 ;  /* 0x0000001700047c82 */ /* 0x000fe20008000000 */
[----:B------:R-:W-:Y:S02]  /*2400*/  UIMAD.WIDE.U32 UR18, UR38, UR12, URZ ;  /* 0x0000000c261272a5 */ /* 0x000fe4000f8e00ff */
[----:B------:R-:W-:-:S03]  /*2410*/  UIMAD.WIDE.U32 UR22, UR8, UR10, URZ ;  /* 0x0000000a081672a5 */ /* 0x000fc6000f8e00ff */
[----:B------:R-:W-:Y:S01]  /*2420*/  UMOV UR16, UR17 ;  /* 0x0000001100107c82 */ /* 0x000fe20008000000 */
[----:B------:R-:W-:Y:S02]  /*2430*/  USHF.R.U32.HI UR4, URZ, UR29, UR4 ;  /* 0x0000001dff047299 */ /* 0x000fe40008011604 */
[----:B------:R-:W-:Y:S01]  /*2440*/  @UP3 USHF.R.U32.HI UR7, URZ, UR11, UR16 ;  /* 0x0000000bff073299 */ /* 0x000fe20008011610 */
[----:B------:R-:W-:Y:S01]  /*2450*/  UMOV UR18, UR19 ;  /* 0x0000001300127c82 */ /* 0x000fe20008000000 */
[----:B------:R-:W-:Y:S01]  /*2460*/  UMOV UR22, UR23 ;  /* 0x0000001700167c82 */ /* 0x000fe20008000000 */
[----:B------:R-:W-:Y:S02]  /*2470*/  USHF.R.U32.HI UR13, URZ, UR13, UR18 ;  /* 0x0000000dff0d7299 */ /* 0x000fe40008011612 */
[----:B------:R-:W-:Y:S02]  /*2480*/  USEL UR4, UR37, UR4, !UP0 ;  /* 0x0000000425047287 */ /* 0x000fe4000c000000 */
[----:B------:R-:W-:-:S02]  /*2490*/  @UP3 USHF.R.U32.HI UR8, URZ, UR11, UR22 ;  /* 0x0000000bff083299 */ /* 0x000fc40008011616 */
[----:B------:R-:W-:Y:S02]  /*24a0*/  UIMAD UR9, UR40, UR7, URZ ;  /* 0x00000007280972a4 */ /* 0x000fe4000f8e02ff */
[----:B------:R-:W-:Y:S02]  /*24b0*/  USEL UR7, UR38, UR13, !UP2 ;  /* 0x0000000d26077287 */ /* 0x000fe4000d000000 */
[----:B------:R-:W-:Y:S02]  /*24c0*/  UIMAD UR12, UR40, UR8, URZ ;  /* 0x00000008280c72a4 */ /* 0x000fe4000f8e02ff */
[----:B------:R-:W-:Y:S02]  /*24d0*/  UISETP.GE.AND UP0, UPT, UR4, UR9, UPT ;  /* 0x000000090400728c */ /* 0x000fe4000bf06270 */
[----:B------:R-:W-:Y:S02]  /*24e0*/  UIMAD.WIDE.U32 UR16, UR4, UR10, URZ ;  /* 0x0000000a041072a5 */ /* 0x000fe4000f8e00ff */
[----:B------:R-:W-:-:S02]  /*24f0*/  UISETP.GE.OR UP0, UPT, UR7, UR12, UP0 ;  /* 0x0000000c0700728c */ /* 0x000fc40008706670 */
        /* <DEDUP_REMOVED lines=19> */
.L_x_40:
[----:B------:R-:W2:Y:S02]  /*2630*/  LDCU UR4, c[0x0][0xb30] ;  /* 0x00016600ff0477ac */ /* 0x000ea40008000800 */
[----:B--2---:R-:W-:-:S09]  /*2640*/  UISETP.NE.AND UP0, UPT, UR4, 0x1, UPT ;  /* 0x000000010400788c */ /* 0x004fd2000bf05270 */
[----:B------:R-:W-:Y:S05]  /*2650*/  BRA.U UP0, `(.L_x_41) ;  /* 0x0000000100447547 */ /* 0x000fea000b800000 */
        /* <DEDUP_REMOVED lines=17> */
.L_x_41:
[----:B------:R-:W-:Y:S01]  /*2770*/  VIADD R11, R11, 0x1 ;  /* 0x000000010b0b7836 */ /* 0x000fe20000000000 */
[----:B------:R-:W-:Y:S01]  /*2780*/  PLOP3.LUT P1, PT, PT, PT, PT, 0x80, 0x8 ;  /* 0x000000000008781c */ /* 0x000fe20003f2f070 */
[----:B------:R-:W-:Y:S02]  /*2790*/  UIADD3 UR46, UPT, UPT, UR38, UR57, URZ ;  /* 0x00000039262e7290 */ /* 0x000fe4000fffe0ff */
[----:B------:R-:W-:Y:S01]  /*27a0*/  UIADD3 UR45, UPT, UPT, UR37, UR60, URZ ;  /* 0x0000003c252d7290 */ /* 0x000fe2000fffe0ff */
[----:B------:R-:W-:-:S04]  /*27b0*/  ISETP.NE.AND P0, PT, R11, 0x2, PT ;  /* 0x000000020b00780c */ /* 0x000fc80003f05270 */
[----:B-1----:R-:W-:Y:S02]  /*27c0*/  SEL R0, RZ, 0x1, P0 ;  /* 0x00000001ff007807 */ /* 0x002fe40000000000 */
[----:B------:R-:W-:Y:S02]  /*27d0*/  SEL R11, R11, RZ, P0 ;  /* 0x000000ff0b0b7207 */ /* 0x000fe40000000000 */
[----:B------:R-:W-:Y:S01]  /*27e0*/  LOP3.LUT R10, R10, R0, RZ, 0x3c, !PT ;  /* 0x000000000a0a7212 */ /* 0x000fe200078e3cff */
[----:B------:R-:W-:Y:S06]  /*27f0*/  BRA.U UP1, `(.L_x_42) ;  /* 0xfffffff101307547 */ /* 0x000fec000b83ffff */
[----:B------:R-:W-:Y:S01]  /*2800*/  UIADD3 UR7, UPT, UPT, UR6, 0x20, URZ ;  /* 0x0000002006077890 */ /* 0x000fe2000fffe0ff */
[----:B------:R-:W-:-:S03]  /*2810*/  SHF.L.U32 R2, R12, 0x1f, RZ ;  /* 0x0000001f0c027819 */ /* 0x000fc600000006ff */
[----:B------:R-:W-:-:S09]  /*2820*/  ULEA UR4, UR5, UR7, 0x3 ;  /* 0x0000000705047291 */ /* 0x000fd2000f8e18ff */
[----:B------:R-:W1:Y:S02]  /*2830*/  SYNCS.PHASECHK.TRANS64.TRYWAIT P0, [UR4], R2 ;  /* 0x00000002ff0075a7 */ /* 0x000e640008001104 */
[----:B-1----:R-:W-:Y:S05]  /*2840*/  @!P0 BRA `(.L_x_43) ;  /* 0x0000004000988947 */ /* 0x002fea0003800000 */
.L_x_107:
[----:B------:R-:W-:-:S04]  /*2850*/  UIADD3 UR4, UPT, UPT, UR5, 0x1, URZ ;  /* 0x0000000105047890 */ /* 0x000fc8000fffe0ff */
[----:B------:R-:W-:-:S04]  /*2860*/  UISETP.NE.AND UP0, UPT, UR4, 0x4, UPT ;  /* 0x000000040400788c */ /* 0x000fc8000bf05270 */
[----:B------:R-:W-:Y:S02]  /*2870*/  USEL UR6, URZ, 0x1, UP0 ;  /* 0x00000001ff067887 */ /* 0x000fe40008000000 */
[----:B------:R-:W-:-:S04]  /*2880*/  USEL UR4, UR4, URZ, UP0 ;  /* 0x000000ff04047287 */ /* 0x000fc80008000000 */
[----:B------:R-:W-:Y:S01]  /*2890*/  ULEA UR5, UR4, UR7, 0x3 ;  /* 0x0000000704057291 */ /* 0x000fe2000f8e18ff */
[----:B-1----:R-:W-:-:S04]  /*28a0*/  LOP3.LUT R2, R12, UR6, RZ, 0x3c, !PT ;  /* 0x000000060c027c12 */ /* 0x002fc8000f8e3cff */
[----:B------:R-:W-:-:S04]  /*28b0*/  SHF.L.U32 R3, R2, 0x1f, RZ ;  /* 0x0000001f02037819 */ /* 0x000fc800000006ff */
[----:B------:R-:W1:Y:S02]  /*28c0*/  SYNCS.PHASECHK.TRANS64.TRYWAIT P0, [UR5], R3 ;  /* 0x00000003ff0075a7 */ /* 0x000e640008001105 */
[----:B-1----:R-:W-:Y:S05]  /*28d0*/  @!P0 BRA `(.L_x_44) ;  /* 0x00000040008c8947 */ /* 0x002fea0003800000 */
.L_x_109:
[----:B------:R-:W-:-:S04]  /*28e0*/  UIADD3 UR4, UPT, UPT, UR4, 0x1, URZ ;  /* 0x0000000104047890 */ /* 0x000fc8000fffe0ff */
[----:B------:R-:W-:-:S04]  /*28f0*/  UISETP.NE.AND UP0, UPT, UR4, 0x4, UPT ;  /* 0x000000040400788c */ /* 0x000fc8000bf05270 */
[----:B------:R-:W-:Y:S02]  /*2900*/  USEL UR6, URZ, 0x1, UP0 ;  /* 0x00000001ff067887 */ /* 0x000fe40008000000 */
[----:B------:R-:W-:-:S04]  /*2910*/  USEL UR4, UR4, URZ, UP0 ;  /* 0x000000ff04047287 */ /* 0x000fc80008000000 */
[----:B------:R-:W-:Y:S01]  /*2920*/  ULEA UR5, UR4, UR7, 0x3 ;  /* 0x0000000704057291 */ /* 0x000fe2000f8e18ff */
[----:B------:R-:W-:-:S04]  /*2930*/  LOP3.LUT R2, R2, UR6, RZ, 0x3c, !PT ;  /* 0x0000000602027c12 */ /* 0x000fc8000f8e3cff */
[----:B-1----:R-:W-:-:S04]  /*2940*/  SHF.L.U32 R3, R2, 0x1f, RZ ;  /* 0x0000001f02037819 */ /* 0x002fc800000006ff */
[----:B------:R-:W1:Y:S02]  /*2950*/  SYNCS.PHASECHK.TRANS64.TRYWAIT P0, [UR5], R3 ;  /* 0x00000003ff0075a7 */ /* 0x000e640008001105 */
[----:B-1----:R-:W-:Y:S05]  /*2960*/  @!P0 BRA `(.L_x_45) ;  /* 0x0000004000808947 */ /* 0x002fea0003800000 */
.L_x_111:
[----:B------:R-:W-:-:S04]  /*2970*/  UIADD3 UR4, UPT, UPT, UR4, 0x1, URZ ;  /* 0x0000000104047890 */ /* 0x000fc8000fffe0ff */
[----:B------:R-:W-:-:S04]  /*2980*/  UISETP.NE.AND UP0, UPT, UR4, 0x4, UPT ;  /* 0x000000040400788c */ /* 0x000fc8000bf05270 */
[----:B------:R-:W-:Y:S02]  /*2990*/  USEL UR5, URZ, 0x1, UP0 ;  /* 0x00000001ff057887 */ /* 0x000fe40008000000 */
[----:B------:R-:W-:-:S04]  /*29a0*/  USEL UR4, UR4, URZ, UP0 ;  /* 0x000000ff04047287 */ /* 0x000fc80008000000 */
[----:B------:R-:W-:Y:S01]  /*29b0*/  ULEA UR4, UR4, UR7, 0x3 ;  /* 0x0000000704047291 */ /* 0x000fe2000f8e18ff */
[----:B------:R-:W-:-:S04]  /*29c0*/  LOP3.LUT R2, R2, UR5, RZ, 0x3c, !PT ;  /* 0x0000000502027c12 */ /* 0x000fc8000f8e3cff */
[----:B------:R-:W-:Y:S01]  /*29d0*/  SHF.L.U32 R2, R2, 0x1f, RZ ;  /* 0x0000001f02027819 */ /* 0x000fe200000006ff */
[----:B-1----:R-:W-:-:S07]  /*29e0*/  IMAD.U32 R0, RZ, RZ, UR4 ;  /* 0x00000004ff007e24 */ /* 0x002fce000f8e00ff */
.L_x_46:
[----:B-1----:R1:W2:Y:S02]  /*29f0*/  SYNCS.PHASECHK.TRANS64.TRYWAIT P0, [R0+URZ], R2 ;  /* 0x00000002000075a7 */ /* 0x0022a400080011ff */
[----:B--2---:R-:W-:Y:S05]  /*2a00*/  @!P0 NANOSLEEP.SYNCS 0x989680 ;  /* 0x009896800000895d */ /* 0x004fea0003900000 */
[----:B------:R-:W2:Y:S02]  /*2a10*/  @!P0 SYNCS.PHASECHK.TRANS64 P0, [R0+URZ], R2 ;  /* 0x00000002000085a7 */ /* 0x000ea400080010ff */
[----:B--2---:R-:W-:Y:S05]  /*2a20*/  @P0 EXIT ;  /* 0x000000000000094d */ /* 0x004fea0003800000 */
[----:B------:R-:W-:Y:S05]  /*2a30*/  BRA `(.L_x_46) ;  /* 0xfffffffc00ec7947 */ /* 0x000fea000383ffff */
.L_x_22:
[----:B------:R-:W-:-:S04]  /*2a40*/  UISETP.NE.AND UP0, UPT, UR48, URZ, UPT ;  /* 0x000000ff3000728c */ /* 0x000fc8000bf05270 */
[----:B------:R-:W-:-:S09]  /*2a50*/  UISETP.NE.OR UP0, UPT, UR22, 0x1, UP0 ;  /* 0x000000011600788c */ /* 0x000fd20008705670 */
[----:B------:R-:W-:Y:S05]  /*2a60*/  BRA.U UP0, `(.L_x_47) ;  /* 0x0000000500487547 */ /* 0x000fea000b800000 */
[----:B------:R-:W-:Y:S01]  /*2a70*/  ISETP.GE.U32.AND P2, PT, R0, 0x4, PT ;  /* 0x000000040000780c */ /* 0x000fe20003f46070 */
[----:B------:R-:W-:Y:S01]  /*2a80*/  IMAD.MOV.U32 R12, RZ, RZ, 0x1 ;  /* 0x00000001ff0c7424 */ /* 0x000fe200078e00ff */
[----:B------:R-:W-:Y:S02]  /*2a90*/  CS2R R10, SRZ ;  /* 0x00000000000a7805 */ /* 0x000fe4000001ff00 */
[----:B------:R-:W-:Y:S01]  /*2aa0*/  CS2R R8, SRZ ;  /* 0x0000000000087805 */ /* 0x000fe2000001ff00 */
[----:B------:R-:W-:Y:S01]  /*2ab0*/  UMOV UR6, 0x400 ;  /* 0x0000040000067882 */ /* 0x000fe20000000000 */
[----:B------:R-:W-:Y:S01]  /*2ac0*/  UMOV UR5, URZ ;  /* 0x000000ff00057c82 */ /* 0x000fe20008000000 */
[----:B------:R-:W-:-:S12]  /*2ad0*/  ULEA UR6, UR48, UR6, 0x18 ;  /* 0x0000000630067291 */ /* 0x000fd8000f8ec0ff */
.L_x_51:
[----:B------:R-:W-:Y:S02]  /*2ae0*/  LEA R2, R8, UR6, 0x3 ;  /* 0x0000000608027c11 */ /* 0x000fe4000f8e18ff */
[----:B------:R-:W-:-:S03]  /*2af0*/  SHF.L.U32 R4, R9, 0x1f, RZ ;  /* 0x0000001f09047819 */ /* 0x000fc600000006ff */
[----:B------:R-:W-:Y:S01]  /*2b00*/  VIADD R5, R2, 0xd0 ;  /* 0x000000d002057836 */ /* 0x000fe20000000000 */
[----:B------:R-:W2:Y:S02]  /*2b10*/  SYNCS.PHASECHK.TRANS64.TRYWAIT P0, [R2+URZ+0xc0], R4 ;  /* 0x0000c004020075a7 */ /* 0x000ea400080011ff */
[----:B--2---:R-:W-:Y:S05]  /*2b20*/  @!P0 BRA `(.L_x_48) ;  /* 0x0000004000288947 */ /* 0x004fea0003800000 */
.L_x_112:
[----:B------:R-:W-:Y:S01]  /*2b30*/  ULEA UR4, UR5, UR6, 0x3 ;  /* 0x0000000605047291 */ /* 0x000fe2000f8e18ff */
[----:B--2---:R-:W-:Y:S01]  /*2b40*/  PRMT R2, RZ, 0x654, R5 ;  /* 0x00000654ff027816 */ /* 0x004fe20000000005 */
[----:B------:R-:W-:Y:S01]  /*2b50*/  @!P2 IMAD.MOV.U32 R4, RZ, RZ, 0x10 ;  /* 0x00000010ff04a424 */ /* 0x000fe200078e00ff */
[----:B------:R-:W-:Y:S01]  /*2b60*/  SHF.L.U32 R5, R12, 0x1f, RZ ;  /* 0x0000001f0c057819 */ /* 0x000fe200000006ff */
[----:B------:R-:W-:Y:S01]  /*2b70*/  UIADD3 UR7, UPT, UPT, UR4, 0x60, URZ ;  /* 0x0000006004077890 */ /* 0x000fe2000fffe0ff */
[----:B------:R2:W-:Y:S05]  /*2b80*/  SYNCS.ARRIVE.TRANS64.RED.A1T0 RZ, [R2+URZ], RZ ;  /* 0x000000ff02ff79a7 */ /* 0x0005ea00081004ff */
[----:B------:R-:W-:Y:S01]  /*2b90*/  IMAD.U32 R6, RZ, RZ, UR7 ;  /* 0x00000007ff067e24 */ /* 0x000fe2000f8e00ff */
[----:B------:R-:W3:Y:S04]  /*2ba0*/  SYNCS.PHASECHK.TRANS64.TRYWAIT P0, [UR4+0x70], R5 ;  /* 0x00007005ff0075a7 */ /* 0x000ee80008001104 */
[----:B------:R-:W-:Y:S01]  /*2bb0*/  PRMT R6, R0, 0x654, R6 ;  /* 0x0000065400067816 */ /* 0x000fe20000000006 */
[----:B--23--:R-:W-:Y:S06]  /*2bc0*/  @!P0 BRA `(.L_x_49) ;  /* 0x0000004000148947 */ /* 0x00cfec0003800000 */
.L_x_114:
[----:B------:R-:W-:Y:S01]  /*2bd0*/  ULEA UR8, UR5, UR6, 0x4 ;  /* 0x0000000605087291 */ /* 0x000fe2000f8e20ff */
[----:B------:R-:W-:Y:S01]  /*2be0*/  SEL R3, R6, R3, !P2 ;  /* 0x0000000306037207 */ /* 0x000fe20005000000 */
[----:B------:R-:W-:Y:S01]  /*2bf0*/  UIADD3 UR9, UPT, UPT, UR4, 0x60, URZ ;  /* 0x0000006004097890 */ /* 0x000fe2000fffe0ff */
[----:B--2---:R-:W-:Y:S01]  /*2c00*/  LEA R2, R11, UR6, 0x3 ;  /* 0x000000060b027c11 */ /* 0x004fe2000f8e18ff */
[----:B------:R-:W-:Y:S01]  /*2c10*/  UIADD3 UR8, UPT, UPT, UR8, 0xf0, URZ ;  /* 0x000000f008087890 */ /* 0x000fe2000fffe0ff */
[----:B------:R2:W-:Y:S01]  /*2c20*/  @!P2 SYNCS.ARRIVE.TRANS64.RED RZ, [R3+URZ], R4 ;  /* 0x0000000403ffa9a7 */ /* 0x0005e200080004ff */
[----:B------:R-:W-:Y:S01]  /*2c30*/  UIADD3 UR4, UPT, UPT, UR5, 0x1, URZ ;  /* 0x0000000105047890 */ /* 0x000fe2000fffe0ff */
[----:B------:R-:W-:-:S03]  /*2c40*/  VIADD R8, R8, 0x1 ;  /* 0x0000000108087836 */ /* 0x000fc60000000000 */
[----:B------:R-:W-:Y:S02]  /*2c50*/  UISETP.NE.AND UP0, UPT, UR4, 0x2, UPT ;  /* 0x000000020400788c */ /* 0x000fe4000bf05270 */
[----:B------:R-:W-:Y:S01]  /*2c60*/  ISETP.NE.AND P0, PT, R8, 0x2, PT ;  /* 0x000000020800780c */ /* 0x000fe20003f05270 */
[----:B------:R-:W-:Y:S06]  /*2c70*/  UGETNEXTWORKID.BROADCAST [UR8], [UR9] ;  /* 0x00000000080073ca */ /* 0x000fec0008000100 */
[----:B------:R-:W-:Y:S02]  /*2c80*/  USEL UR7, URZ, 0x1, UP0 ;  /* 0x00000001ff077887 */ /* 0x000fe40008000000 */
[----:B------:R-:W-:-:S04]  /*2c90*/  USEL UR5, UR4, URZ, UP0 ;  /* 0x000000ff04057287 */ /* 0x000fc80008000000 */
[----:B------:R-:W-:Y:S02]  /*2ca0*/  LOP3.LUT R12, R12, UR7, RZ, 0x3c, !PT ;  /* 0x000000070c0c7c12 */ /* 0x000fe4000f8e3cff */
[----:B--2---:R-:W-:-:S04]  /*2cb0*/  SHF.L.U32 R4, R10, 0x1f, RZ ;  /* 0x0000001f0a047819 */ /* 0x004fc800000006ff */
[----:B------:R-:W2:Y:S02]  /*2cc0*/  SYNCS.PHASECHK.TRANS64.TRYWAIT P1, [R2+URZ+0x60], R4 ;  /* 0x00006004020075a7 */ /* 0x000ea400080211ff */
[----:B--2---:R-:W-:Y:S05]  /*2cd0*/  @!P1 BRA `(.L_x_50) ;  /* 0x0000003c00e89947 */ /* 0x004fea0003800000 */
.L_x_115:
[C---:B--2---:R-:W-:Y:S01]  /*2ce0*/  LEA R4, R11.reuse, UR6, 0x4 ;  /* 0x000000060b047c11 */ /* 0x044fe2000f8e20ff */
[----:B------:R-:W-:Y:S01]  /*2cf0*/  VIADD R2, R2, 0x70 ;  /* 0x0000007002027836 */ /* 0x000fe20000000000 */
[----:B------:R-:W-:Y:S01]  /*2d00*/  SEL R8, R8, RZ, P0 ;  /* 0x000000ff08087207 */ /* 0x000fe20000000000 */
[----:B------:R-:W-:-:S03]  /*2d10*/  VIADD R11, R11, 0x1 ;  /* 0x000000010b0b7836 */ /* 0x000fc60000000000 */
[----:B------:R-:W2:Y:S01]  /*2d20*/  LDS.128 R4, [R4+0xf0] ;  /* 0x0000f00004047984 */ /* 0x000ea20000000c00 */
[----:B------:R-:W-:Y:S02]  /*2d30*/  PRMT R2, RZ, 0x654, R2 ;  /* 0x00000654ff027816 */ /* 0x000fe40000000002 */
[C---:B------:R-:W-:Y:S01]  /*2d40*/  ISETP.NE.AND P1, PT, R11.reuse, 0x2, PT ;  /* 0x000000020b00780c */ /* 0x040fe20003f25270 */
[----:B------:R-:W-:Y:S01]  /*2d50*/  @!PT LDS RZ, [RZ] ;  /* 0x00000000fffff984 */ /* 0x000fe20000000800 */
[----:B------:R-:W-:Y:S01]  /*2d60*/  @!PT LDS RZ, [RZ] ;  /* 0x00000000fffff984 */ /* 0x000fe20000000800 */
[----:B------:R-:W-:Y:S01]  /*2d70*/  @!PT LDS RZ, [RZ] ;  /* 0x00000000fffff984 */ /* 0x000fe20000000800 */
[----:B------:R-:W-:Y:S01]  /*2d80*/  @!PT LDS RZ, [RZ] ;  /* 0x00000000fffff984 */ /* 0x000fe20000000800 */
[----:B------:R3:W-:Y:S06]  /*2d90*/  MEMBAR.ALL.CTA ;  /* 0x0000000000007992 */ /* 0x0007ec0000008000 */
[----:B---3--:R-:W3:Y:S01]  /*2da0*/  FENCE.VIEW.ASYNC.S ;  /* 0x00000000000073c6 */ /* 0x008ee20000000000 */
[----:B------:R-:W-:Y:S01]  /*2db0*/  SEL R11, R11, RZ, P1 ;  /* 0x000000ff0b0b7207 */ /* 0x000fe20000800000 */
[----:B---3--:R3:W-:Y:S01]  /*2dc0*/  SYNCS.ARRIVE.TRANS64.RED.A1T0 RZ, [R2+URZ], RZ ;  /* 0x000000ff02ff79a7 */ /* 0x0087e200081004ff */
[----:B--2---:R-:W-:-:S02]  /*2dd0*/  LOP3.LUT P3, RZ, R6, 0x1, RZ, 0xc0, !PT ;  /* 0x0000000106ff7812 */ /* 0x004fc4000786c0ff */
[----:B------:R-:W-:-:S04]  /*2de0*/  SEL R4, RZ, 0x1, P1 ;  /* 0x00000001ff047807 */ /* 0x000fc80000800000 */
[----:B------:R-:W-:Y:S02]  /*2df0*/  LOP3.LUT R10, R10, R4, RZ, 0x3c, !PT ;  /* 0x000000040a0a7212 */ /* 0x000fe400078e3cff */
[----:B---3--:R-:W-:-:S04]  /*2e00*/  SEL R2, RZ, 0x1, P0 ;  /* 0x00000001ff027807 */ /* 0x008fc80000000000 */
[----:B------:R-:W-:Y:S01]  /*2e10*/  LOP3.LUT R9, R9, R2, RZ, 0x3c, !PT ;  /* 0x0000000209097212 */ /* 0x000fe200078e3cff */
[----:B------:R-:W-:Y:S06]  /*2e20*/  @P3 BRA `(.L_x_51) ;  /* 0xfffffffc002c3947 */ /* 0x000fec000383ffff */
[----:B------:R-:W-:Y:S01]  /*2e30*/  ULEA UR4, UR5, UR6, 0x3 ;  /* 0x0000000605047291 */ /* 0x000fe2000f8e18ff */
[----:B------:R-:W-:-:S08]  /*2e40*/  SHF.L.U32 R2, R12, 0x1f, RZ ;  /* 0x0000001f0c027819 */ /* 0x000fd000000006ff */
[----:B------:R-:W2:Y:S02]  /*2e50*/  SYNCS.PHASECHK.TRANS64 P0, [UR4+0x70], R2 ;  /* 0x00007002ff0075a7 */ /* 0x000ea40008001004 */
[----:B--2---:R-:W-:Y:S05]  /*2e60*/  @P0 BRA `(.L_x_52) ;  /* 0x0000000000080947 */ /* 0x004fea0003800000 */
[----:B------:R-:W2:Y:S02]  /*2e70*/  SYNCS.PHASECHK.TRANS64.TRYWAIT P0, [UR4+0x70], R2 ;  /* 0x00007002ff0075a7 */ /* 0x000ea40008001104 */
[----:B--2---:R-:W-:Y:S05]  /*2e80*/  @!P0 BRA `(.L_x_53) ;  /* 0x0000003c00908947 */ /* 0x004fea0003800000 */
.L_x_52:
[----:B------:R-:W-:-:S04]  /*2e90*/  UIADD3 UR7, UPT, UPT, UR5, 0x1, URZ ;  /* 0x0000000105077890 */ /* 0x000fc8000fffe0ff */
[----:B------:R-:W-:-:S04]  /*2ea0*/  UISETP.NE.AND UP0, UPT, UR7, 0x2, UPT ;  /* 0x000000020700788c */ /* 0x000fc8000bf05270 */
[----:B------:R-:W-:Y:S02]  /*2eb0*/  USEL UR8, URZ, 0x1, UP0 ;  /* 0x00000001ff087887 */ /* 0x000fe40008000000 */
[----:B------:R-:W-:-:S04]  /*2ec0*/  USEL UR7, UR7, URZ, UP0 ;  /* 0x000000ff07077287 */ /* 0x000fc80008000000 */
[----:B------:R-:W-:Y:S01]  /*2ed0*/  ULEA UR7, UR7, UR6, 0x3 ;  /* 0x0000000607077291 */ /* 0x000fe2000f8e18ff */
[----:B--2---:R-:W-:-:S04]  /*2ee0*/  LOP3.LUT R2, R12, UR8, RZ, 0x3c, !PT ;  /* 0x000000080c027c12 */ /* 0x004fc8000f8e3cff */
[----:B------:R-:W-:-:S04]  /*2ef0*/  SHF.L.U32 R0, R2, 0x1f, RZ ;  /* 0x0000001f02007819 */ /* 0x000fc800000006ff */
[----:B------:R-:W2:Y:S02]  /*2f00*/  SYNCS.PHASECHK.TRANS64 P0, [UR7+0x70], R0 ;  /* 0x00007000ff0075a7 */ /* 0x000ea40008001007 */
[----:B-12---:R-:W-:Y:S05]  /*2f10*/  @P0 EXIT ;  /* 0x000000000000094d */ /* 0x006fea0003800000 */
[----:B------:R-:W-:Y:S02]  /*2f20*/  SHF.L.U32 R2, R2, 0x1f, RZ ;  /* 0x0000001f02027819 */ /* 0x000fe400000006ff */
[----:B------:R-:W-:-:S07]  /*2f30*/  MOV R0, UR7 ;  /* 0x0000000700007c02 */ /* 0x000fce0008000f00 */
.L_x_54:
[----:B-1----:R1:W2:Y:S02]  /*2f40*/  SYNCS.PHASECHK.TRANS64.TRYWAIT P0, [R0+URZ+0x70], R2 ;  /* 0x00007002000075a7 */ /* 0x0022a400080011ff */
[----:B--2---:R-:W-:Y:S05]  /*2f50*/  @!P0 NANOSLEEP.SYNCS 0x989680 ;  /* 0x009896800000895d */ /* 0x004fea0003900000 */
[----:B------:R-:W2:Y:S02]  /*2f60*/  @!P0 SYNCS.PHASECHK.TRANS64 P0, [R0+URZ+0x70], R2 ;  /* 0x00007002000085a7 */ /* 0x000ea400080010ff */
[----:B--2---:R-:W-:Y:S05]  /*2f70*/  @P0 EXIT ;  /* 0x000000000000094d */ /* 0x004fea0003800000 */
[----:B------:R-:W-:Y:S05]  /*2f80*/  BRA `(.L_x_54) ;  /* 0xfffffffc00ec7947 */ /* 0x000fea000383ffff */
.L_x_47:
[----:B------:R-:W-:Y:S05]  /*2f90*/  BRA.U UP4, `(.L_x_55) ;  /* 0x0000000d04d47547 */ /* 0x000fea000b800000 */
[----:B------:R-:W-:Y:S01]  /*2fa0*/  UMOV UR4, 0x40 ;  /* 0x0000004000047882 */ /* 0x000fe20000000000 */
[----:B------:R-:W-:Y:S01]  /*2fb0*/  NOP ;  /* 0x0000000000007918 */ /* 0x000fe20000000000 */
[----:B------:R-:W-:Y:S01]  /*2fc0*/  ULEA UR5, UR48, UR4, 0x18 ;  /* 0x0000000430057291 */ /* 0x000fe2000f8ec0ff */
[----:B------:R-:W-:Y:S02]  /*2fd0*/  UMOV UR6, 0x400 ;  /* 0x0000040000067882 */ /* 0x000fe40000000000 */
[----:B------:R-:W-:-:S06]  /*2fe0*/  ULEA UR6, UR48, UR6, 0x18 ;  /* 0x0000000630067291 */ /* 0x000fcc000f8ec0ff */
[----:B------:R-:W2:Y:S02]  /*2ff0*/  LDS.U8 R0, [UR5+0x1c] ;  /* 0x00001c05ff007984 */ /* 0x000ea40008000000 */
[----:B--2---:R-:W-:-:S13]  /*3000*/  ISETP.NE.AND P0, PT, R0, RZ, PT ;  /* 0x000000ff0000720c */ /* 0x004fda0003f05270 */
[----:B------:R-:W-:Y:S05]  /*3010*/  @P0 BRA `(.L_x_56) ;  /* 0x0000000000580947 */ /* 0x000fea0003800000 */
[----:B------:R-:W-:-:S13]  /*3020*/  ELECT P0, URZ, PT ;  /* 0x0000000000ff782f */ /* 0x000fda0003800000 */
[----:B------:R-:W-:Y:S05]  /*3030*/  @!P0 BRA `(.L_x_57) ;  /* 0x0000000000608947 */ /* 0x000fea0003800000 */
[----:B------:R-:W-:Y:S01]  /*3040*/  UMOV UR4, 0x10 ;  /* 0x0000001000047882 */ /* 0x000fe20000000000 */
[----:B------:R-:W-:Y:S01]  /*3050*/  HFMA2 R0, -RZ, RZ, 0, 5.9604644775390625e-08 ;  /* 0x00000001ff007431 */ /* 0x000fe200000001ff */
[----:B------:R-:W-:-:S03]  /*3060*/  MOV R3, 0xffff ;  /* 0x0000ffff00037802 */ /* 0x000fc60000000f00 */
[----:B------:R-:W-:Y:S04]  /*3070*/  DEPBAR.LE SB2, 0x36 ;  /* 0x0000ad800000791a */ /* 0x000fe80000000000 */
[----:B------:R-:W2:Y:S02]  /*3080*/  UTCATOMSWS.FIND_AND_SET.ALIGN UP0, UR4, UR4 ;  /* 0x00000004000475e3 */ /* 0x000ea40008000800 */
[----:B--2---:R-:W-:Y:S01]  /*3090*/  MOV R4, UR4 ;  /* 0x0000000400047c02 */ /* 0x004fe20008000f00 */
[----:B------:R-:W-:Y:S06]  /*30a0*/  BRA.U UP0, `(.L_x_58) ;  /* 0x0000000100187547 */ /* 0x000fec000b800000 */
.L_x_59:
[----:B------:R-:W-:Y:S05]  /*30b0*/  NANOSLEEP 0x64 ;  /* 0x000000640000795d */ /* 0x000fea0003800000 */
[----:B------:R-:W-:-:S05]  /*30c0*/  UMOV UR4, 0x10 ;  /* 0x0000001000047882 */ /* 0x000fca0000000000 */
[----:B------:R-:W-:Y:S04]  /*30d0*/  DEPBAR.LE SB2, 0x36 ;  /* 0x0000ad800000791a */ /* 0x000fe80000000000 */
[----:B------:R-:W2:Y:S02]  /*30e0*/  UTCATOMSWS.FIND_AND_SET.ALIGN UP0, UR4, UR4 ;  /* 0x00000004000475e3 */ /* 0x000ea40008000800 */
[----:B--2---:R-:W-:Y:S01]  /*30f0*/  MOV R4, UR4 ;  /* 0x0000000400047c02 */ /* 0x004fe20008000f00 */
[----:B------:R-:W-:Y:S05]  /*3100*/  BRA.U !UP0, `(.L_x_59) ;  /* 0xfffffffd08e87547 */ /* 0x000fea000b83ffff */
.L_x_58:
[-C--:B------:R-:W-:Y:S02]  /*3110*/  SHF.L.U32 R3, R3, R4.reuse, RZ ;  /* 0x0000000403037219 */ /* 0x080fe400000006ff */
[----:B------:R-:W-:Y:S01]  /*3120*/  SHF.L.U32 R0, R0, R4, RZ ;  /* 0x0000000400007219 */ /* 0x000fe200000006ff */
[----:B------:R-:W-:Y:S02]  /*3130*/  IMAD.SHL.U32 R4, R4, 0x20, RZ ;  /* 0x0000002004047824 */ /* 0x000fe400078e00ff */
[----:B------:R2:W-:Y:S04]  /*3140*/  ATOMS.OR RZ, [UR5+0x14], R3 ;  /* 0x00001403ffff798c */ /* 0x0005e8000b000005 */
[----:B------:R2:W-:Y:S04]  /*3150*/  ATOMS.OR RZ, [UR5+0x18], R0 ;  /* 0x00001800ffff798c */ /* 0x0005e8000b000005 */
[----:B------:R2:W-:Y:S01]  /*3160*/  STS [UR6+0x110], R4 ;  /* 0x00011004ff007988 */ /* 0x0005e20008000806 */
[----:B------:R-:W-:Y:S05]  /*3170*/  BRA `(.L_x_57) ;  /* 0x0000000000107947 */ /* 0x000fea0003800000 */
.L_x_56:
[----:B------:R-:W-:Y:S02]  /*3180*/  MOV R0, 0xffffffff ;  /* 0xffffffff00007802 */ /* 0x000fe40000000f00 */
[----:B------:R-:W-:-:S03]  /*3190*/  MOV R4, 0x31c0 ;  /* 0x000031c000047802 */ /* 0x000fc60000000f00 */
[----:B------:R2:W-:Y:S04]  /*31a0*/  STS [UR6+0x110], R0 ;  /* 0x00011000ff007988 */ /* 0x0005e80008000806 */
[----:B-12--5:R-:W-:Y:S05]  /*31b0*/  CALL.REL.NOINC `($__internal_1_$__cuda_sm10x_tcgen05_guardrail_trap_phase_invalid_during_alloc) ;  /* 0x0000004000107944 */ /* 0x026fea0003c00000 */
.L_x_57:
[----:B------:R-:W-:Y:S05]  /*31c0*/  WARPSYNC.ALL ;  /* 0x0000000000007948 */ /* 0x000fea0003800000 */
[----:B------:R-:W3:Y:S01]  /*31d0*/  S2UR UR4, SR_CgaCtaId ;  /* 0x00000000000479c3 */ /* 0x000ee20000008800 */
[----:B------:R-:W-:Y:S01]  /*31e0*/  UMOV UR26, 0x400 ;  /* 0x00000400001a7882 */ /* 0x000fe20000000000 */
[----:B------:R-:W-:-:S06]  /*31f0*/  NOP ;  /* 0x0000000000007918 */ /* 0x000fcc0000000000 */
[----:B------:R-:W-:Y:S06]  /*3200*/  BAR.ARV 0x6, 0xa0 ;  /* 0x0182800000007b1d */ /* 0x000fec0000002000 */
[----:B------:R-:W4:Y:S01]  /*3210*/  LDCU UR5, c[0x0][0x38c] ;  /* 0x00007180ff0577ac */ /* 0x000f220008000800 */
[----:B------:R-:W-:Y:S01]  /*3220*/  LOP3.LUT R2, R2, 0xffff, RZ, 0xc0, !PT ;  /* 0x0000ffff02027812 */ /* 0x000fe200078ec0ff */
[----:B------:R-:W-:Y:S01]  /*3230*/  IMAD.MOV.U32 R11, RZ, RZ, 0x1 ;  /* 0x00000001ff0b7424 */ /* 0x000fe200078e00ff */
[----:B------:R-:W-:Y:S01]  /*3240*/  CS2R R8, SRZ ;  /* 0x0000000000087805 */ /* 0x000fe2000001ff00 */
[----:B------:R-:W1:Y:S01]  /*3250*/  LDCU UR7, c[0x0][0x38c] ;  /* 0x00007180ff0777ac */ /* 0x000e620008000800 */
[----:B------:R-:W-:Y:S01]  /*3260*/  R2UR UR27, R2 ;  /* 0x00000000021b72ca */ /* 0x000fe200000e0000 */
[----:B------:R-:W-:Y:S01]  /*3270*/  IMAD.MOV.U32 R10, RZ, RZ, RZ ;  /* 0x000000ffff0a7224 */ /* 0x000fe200078e00ff */
[----:B------:R-:W-:Y:S01]  /*3280*/  UMOV UR30, URZ ;  /* 0x000000ff001e7c82 */ /* 0x000fe20008000000 */
[----:B------:R-:W-:Y:S01]  /*3290*/  UMOV UR24, URZ ;  /* 0x000000ff00187c82 */ /* 0x000fe20008000000 */
[----:B---3--:R-:W-:Y:S01]  /*32a0*/  ULEA UR26, UR4, UR26, 0x18 ;  /* 0x0000001a041a7291 */ /* 0x008fe2000f8ec0ff */
[----:B------:R-:W-:Y:S01]  /*32b0*/  UMOV UR38, 0x0 ;  /* 0x0000000000267882 */ /* 0x000fe20000000000 */
[----:B------:R-:W-:-:S02]  /*32c0*/  UMOV UR39, 0x4100010 ;  /* 0x0410001000277882 */ /* 0x000fc40000000000 */
[----:B------:R-:W-:Y:S02]  /*32d0*/  UIADD3 UR4, UPT, UPT, UR26, 0x2400, URZ ;  /* 0x000024001a047890 */ /* 0x000fe4000fffe0ff */
[----:B------:R-:W-:Y:S02]  /*32e0*/  UIADD3 UR6, UPT, UPT, UR26, 0xa400, URZ ;  /* 0x0000a4001a067890 */ /* 0x000fe4000fffe0ff */
[----:B----4-:R-:W-:Y:S01]  /*32f0*/  UIADD3 UR5, UPT, UPT, UR5, 0x7f, URZ ;  /* 0x0000007f05057890 */ /* 0x010fe2000fffe0ff */
[----:B--2---:R-:W2:Y:S01]  /*3300*/  LDS R0, [UR26+0x110] ;  /* 0x0001101aff007984 */ /* 0x004ea20008000800 */
[----:B-1----:R-:W-:Y:S01]  /*3310*/  UMOV UR36, 0x0 ;  /* 0x0000000000247882 */ /* 0x002fe20000000000 */
[----:B------:R-:W-:Y:S01]  /*3320*/  UMOV UR37, 0x4100010 ;  /* 0x0410001000257882 */ /* 0x000fe20000000000 */
[----:B------:R-:W-:Y:S02]  /*3330*/  USHF.R.S32.HI UR40, URZ, 0x1f, UR5 ;  /* 0x0000001fff287899 */ /* 0x000fe40008011405 */
[----:B------:R-:W-:-:S02]  /*3340*/  UISETP.GE.AND UP4, UPT, UR7, 0x1, UPT ;  /* 0x000000010700788c */ /* 0x000fc4000bf86270 */
[----:B------:R-:W-:Y:S02]  /*3350*/  ULEA.HI UR40, UR40, UR5, URZ, 0x7 ;  /* 0x0000000528287291 */ /* 0x000fe4000f8f38ff */
[----:B------:R-:W-:Y:S02]  /*3360*/  USHF.R.U32.HI UR5, URZ, 0x4, UR4 ;  /* 0x00000004ff057899 */ /* 0x000fe40008011604 */
[----:B------:R-:W-:Y:S02]  /*3370*/  USHF.R.S32.HI UR40, URZ, 0x7, UR40 ;  /* 0x00000007ff287899 */ /* 0x000fe40008011428 */
[----:B------:R-:W-:Y:S02]  /*3380*/  USHF.R.U32.HI UR4, URZ, 0x4, UR6 ;  /* 0x00000004ff047899 */ /* 0x000fe40008011606 */
[----:B------:R-:W-:Y:S02]  /*3390*/  UISETP.LT.AND UP0, UPT, UR40, 0x1, UPT ;  /* 0x000000012800788c */ /* 0x000fe4000bf01270 */
[----:B------:R-:W-:-:S02]  /*33a0*/  ULOP3.LUT UR5, UR5, 0x3fff, URZ, 0xc0, !UPT ;  /* 0x00003fff05057892 */ /* 0x000fc4000f8ec0ff */
[----:B------:R-:W-:Y:S02]  /*33b0*/  ULOP3.LUT UR4, UR4, 0x3fff, URZ, 0xc0, !UPT ;  /* 0x00003fff04047892 */ /* 0x000fe4000f8ec0ff */
[----:B------:R-:W-:Y:S02]  /*33c0*/  USEL UR41, UR40, 0x1, !UP0 ;  /* 0x0000000128297887 */ /* 0x000fe4000c000000 */
[----:B------:R-:W-:Y:S02]  /*33d0*/  ULOP3.LUT UR28, UR5, 0x10000, URZ, 0xfc, !UPT ;  /* 0x00010000051c7892 */ /* 0x000fe4000f8efcff */
[----:B------:R-:W-:Y:S02]  /*33e0*/  ULOP3.LUT UR29, UR4, 0x10000, URZ, 0xfc, !UPT ;  /* 0x00010000041d7892 */ /* 0x000fe4000f8efcff */
[----:B------:R-:W-:Y:S01]  /*33f0*/  UIADD3 UR41, UPT, UPT, -UR41, URZ, URZ ;  /* 0x000000ff29297290 */ /* 0x000fe2000fffe1ff */
[----:B------:R-:W-:Y:S01]  /*3400*/  UMOV UR34, 0x0 ;  /* 0x0000000000227882 */ /* 0x000fe20000000000 */
[----:B------:R-:W-:Y:S01]  /*3410*/  UMOV UR35, 0x4100010 ;  /* 0x0410001000237882 */ /* 0x000fe20000000000 */
[----:B------:R-:W-:Y:S01]  /*3420*/  UMOV UR32, 0x0 ;  /* 0x0000000000207882 */ /* 0x000fe20000000000 */
[----:B------:R-:W-:Y:S01]  /*3430*/  UMOV UR33, 0x4100010 ;  /* 0x0410001000217882 */ /* 0x000fe20000000000 */
[----:B--2---:R-:W-:-:S15]  /*3440*/  R2UR UR42, R0 ;  /* 0x00000000002a72ca */ /* 0x004fde00000e0000 */
.L_x_66:
[----:B------:R-:W-:Y:S02]  /*3450*/  LEA R0, R10, UR26, 0x3 ;  /* 0x0000001a0a007c11 */ /* 0x000fe4000f8e18ff */
[----:B------:R-:W-:Y:S02]  /*3460*/  SHF.L.U32 R2, R9, 0x1f, RZ ;  /* 0x0000001f09027819 */ /* 0x000fe400000006ff */
[----:B------:R-:W-:Y:S01]  /*3470*/  PLOP3.LUT P0, PT, PT, PT, UP4, 0x80, 0x8 ;  /* 0x000000000008781c */ /* 0x000fe20003f0f048 */
[----:B------:R-:W-:Y:S01]  /*3480*/  VIADD R3, R0, 0x70 ;  /* 0x0000007000037836 */ /* 0x000fe20000000000 */
[----:B-1----:R-:W1:Y:S02]  /*3490*/  SYNCS.PHASECHK.TRANS64.TRYWAIT P1, [R0+URZ+0x60], R2 ;  /* 0x00006002000075a7 */ /* 0x002e6400080211ff */
[----:B-1-3--:R-:W-:Y:S09]  /*34a0*/  @!P1 BRA `(.L_x_60) ;  /* 0x0000003800209947 */ /* 0x00aff20003800000 */
.L_x_117:
[----:B------:R-:W-:Y:S01]  /*34b0*/  LEA R4, R10, UR26, 0x4 ;  /* 0x0000001a0a047c11 */ /* 0x000fe2000f8e20ff */
[----:B------:R-:W-:Y:S01]  /*34c0*/  @UP4 ULEA UR4, UR24, UR26, 0x3 ;  /* 0x0000001a18044291 */ /* 0x000fe2000f8e18ff */
[----:B------:R-:W-:Y:S01]  /*34d0*/  PLOP3.LUT P2, PT, PT, PT, PT, 0x80, 0x8 ;  /* 0x000000000008781c */ /* 0x000fe20003f4f070 */
[----:B------:R-:W-:Y:S01]  /*34e0*/  ULEA UR31, UR30, UR26, 0x3 ;  /* 0x0000001a1e1f7291 */ /* 0x000fe2000f8e18ff */
[----:B------:R-:W-:Y:S02]  /*34f0*/  PRMT R3, RZ, 0x654, R3 ;  /* 0x00000654ff037816 */ /* 0x000fe40000000003 */
[----:B------:R-:W2:Y:S01]  /*3500*/  LDS.128 R4, [R4+0xf0] ;  /* 0x0000f00004047984 */ /* 0x000ea20000000c00 */
[----:B-1----:R-:W-:Y:S02]  /*3510*/  @P0 SHF.L.U32 R2, R8, 0x1f, RZ ;  /* 0x0000001f08020819 */ /* 0x002fe400000006ff */
[----:B------:R-:W-:Y:S01]  /*3520*/  SHF.L.U32 R0, R11, 0x1f, RZ ;  /* 0x0000001f0b007819 */ /* 0x000fe200000006ff */
[----:B------:R-:W-:Y:S01]  /*3530*/  @!PT LDS RZ, [RZ] ;  /* 0x00000000fffff984 */ /* 0x000fe20000000800 */
[----:B------:R-:W-:Y:S01]  /*3540*/  @!PT LDS RZ, [RZ] ;  /* 0x00000000fffff984 */ /* 0x000fe20000000800 */
[----:B------:R-:W-:Y:S01]  /*3550*/  @!PT LDS RZ, [RZ] ;  /* 0x00000000fffff984 */ /* 0x000fe20000000800 */
[----:B------:R-:W-:Y:S01]  /*3560*/  @!PT LDS RZ, [RZ] ;  /* 0x00000000fffff984 */ /* 0x000fe20000000800 */
[----:B------:R1:W-:Y:S06]  /*3570*/  MEMBAR.ALL.CTA ;  /* 0x0000000000007992 */ /* 0x0003ec0000008000 */
[----:B-1----:R-:W1:Y:S02]  /*3580*/  FENCE.VIEW.ASYNC.S ;  /* 0x00000000000073c6 */ /* 0x002e640000000000 */
[----:B-1----:R1:W-:Y:S01]  /*3590*/  SYNCS.ARRIVE.TRANS64.RED.A1T0 RZ, [R3+URZ], RZ ;  /* 0x000000ff03ff79a7 */ /* 0x0023e200081004ff */
[----:B------:R1:W3:Y:S01]  /*35a0*/  @P0 SYNCS.PHASECHK.TRANS64.TRYWAIT P2, [UR4], R2 ;  /* 0x00000002ff0005a7 */ /* 0x0002e20008041104 */
[----:B------:R-:W-:Y:S01]  /*35b0*/  ULEA.HI UR4, UR30, UR30, URZ, 0x1 ;  /* 0x0000001e1e047291 */ /* 0x000fe2000f8f08ff */
[----:B--2---:R-:W-:-:S03]  /*35c0*/  LOP3.LUT P1, RZ, R6, 0x1, RZ, 0xc0, !PT ;  /* 0x0000000106ff7812 */ /* 0x004fc6000782c0ff */
[----:B------:R-:W-:Y:S02]  /*35d0*/  USHF.L.U32 UR11, UR4, 0x5, URZ ;  /* 0x00000005040b7899 */ /* 0x000fe400080006ff */
[----:B------:R-:W-:Y:S02]  /*35e0*/  ULOP3.LUT UR4, UR4, 0xffe, URZ, 0xc0, !UPT ;  /* 0x00000ffe04047892 */ /* 0x000fe4000f8ec0ff */
[----:B------:R-:W-:Y:S02]  /*35f0*/  ULOP3.LUT UR11, UR11, 0xffffffc0, URZ, 0xc0, !UPT ;  /* 0xffffffc00b0b7892 */ /* 0x000fe4000f8ec0ff */
[----:B------:R-:W-:Y:S02]  /*3600*/  UIADD3 UR4, UPT, UPT, -UR4, UR30, URZ ;  /* 0x0000001e04047290 */ /* 0x000fe4000fffe1ff */
[----:B------:R-:W-:Y:S01]  /*3610*/  UIADD3 UR11, UPT, UPT, UR42, UR11, URZ ;  /* 0x0000000b2a0b7290 */ /* 0x000fe2000fffe0ff */
[----:B------:R-:W2:Y:S03]  /*3620*/  SYNCS.PHASECHK.TRANS64.TRYWAIT P0, [UR31+0xa0], R0 ;  /* 0x0000a000ff0075a7 */ /* 0x000ea6000800111f */
[----:B------:R-:W-:Y:S01]  /*3630*/  ULEA UR11, UR4, UR11, 0x14 ;  /* 0x0000000b040b7291 */ /* 0x000fe2000f8ea0ff */
[----:B-123--:R-:W-:Y:S11]  /*3640*/  @!P0 BRA `(.L_x_61) ;  /* 0x0000003400cc8947 */ /* 0x00eff60003800000 */
.L_x_119:
[----:B------:R-:W-:Y:S01]  /*3650*/  IADD3 R10, PT, PT, R10, 0x1, RZ ;  /* 0x000000010a0a7810 */ /* 0x000fe20007ffe0ff */
[----:B------:R-:W-:Y:S06]  /*3660*/  BRA.U !UP4, `(.L_x_62) ;  /* 0x000000010cc07547 */ /* 0x000fec000b800000 */
[----:B------:R-:W-:Y:S01]  /*3670*/  UPLOP3.LUT UP2, UPT, UPT, UPT, UPT, 0x40, 0x4 ;  /* 0x000000000004789c */ /* 0x000fe20003f4e870 */
[----:B------:R-:W-:Y:S01]  /*3680*/  UMOV UR23, UR41 ;  /* 0x0000002900177c82 */ /* 0x000fe20008000000 */
[----:B------:R-:W-:Y:S01]  /*3690*/  UMOV UR22, UR40 ;  /* 0x0000002800167c82 */ /* 0x000fe20008000000 */
[----:B------:R-:W-:-:S08]  /*36a0*/  UMOV UR10, UR24 ;  /* 0x00000018000a7c82 */ /* 0x000fd00008000000 */
.L_x_65:
[----:B------:R-:W-:Y:S02]  /*36b0*/  UIADD3 UR23, UPT, UPT, UR23, 0x1, URZ ;  /* 0x0000000117177890 */ /* 0x000fe4000fffe0ff */
[----:B--2---:R-:W-:Y:S02]  /*36c0*/  ULEA UR5, UR10, UR26, 0x3 ;  /* 0x0000001a0a057291 */ /* 0x004fe4000f8e18ff */
[----:B------:R-:W-:Y:S01]  /*36d0*/  UISETP.NE.AND UP3, UPT, UR23, URZ, UPT ;  /* 0x000000ff1700728c */ /* 0x000fe2000bf65270 */
[----:B---3--:R-:W-:Y:S10]  /*36e0*/  @P2 BRA `(.L_x_63) ;  /* 0x00000000000c2947 */ /* 0x008ff40003800000 */
[----:B-1----:R-:W-:Y:S04]  /*36f0*/  SHF.L.U32 R2, R8, 0x1f, RZ ;  /* 0x0000001f08027819 */ /* 0x002fe800000006ff */
[----:B------:R-:W1:Y:S02]  /*3700*/  SYNCS.PHASECHK.TRANS64.TRYWAIT P0, [UR5], R2 ;  /* 0x00000002ff0075a7 */ /* 0x000e640008001105 */
[----:B-1----:R-:W-:Y:S05]  /*3710*/  @!P0 BRA `(.L_x_64) ;  /* 0x0000003400b08947 */ /* 0x002fea0003800000 */
.L_x_63:
[----:B------:R-:W-:Y:S01]  /*3720*/  UISETP.NE.AND UP0, UPT, UR22, 0x1, UPT ;  /* 0x000000011600788c */ /* 0x000fe2000bf05270 */
[----:B------:R-:W-:Y:S01]  /*3730*/  PLOP3.LUT P2, PT, PT, PT, PT, 0x80, 0x8 ;  /* 0x000000000008781c */ /* 0x000fe20003f4f070 */
[----:B------:R-:W-:Y:S02]  /*3740*/  UIADD3 UR4, UPT, UPT, UR10, 0x1, URZ ;  /* 0x000000010a047890 */ /* 0x000fe4000fffe0ff */
[----:B------:R-:W-:Y:S02]  /*3750*/  UIADD3 UR25, UPT, UPT, UR5, 0x20, URZ ;  /* 0x0000002005197890 */ /* 0x000fe4000fffe0ff */
[----:B------:R-:W-:Y:S01]  /*3760*/  UISETP.NE.AND UP1, UPT, UR4, 0x4, UPT ;  /* 0x000000040400788c */ /* 0x000fe2000bf25270 */
[----:B------:R-:W-:Y:S01]  /*3770*/  PLOP3.LUT P0, PT, PT, PT, UP0, 0x80, 0x8 ;  /* 0x000000000008781c */ /* 0x000fe20003f0f008 */
[----:B------:R-:W-:Y:S02]  /*3780*/  UIADD3 UR22, UPT, UPT, UR22, -0x1, URZ ;  /* 0xffffffff16167890 */ /* 0x000fe4000fffe0ff */
[----:B------:R-:W-:Y:S02]  /*3790*/  USEL UR6, URZ, 0x1, UP1 ;  /* 0x00000001ff067887 */ /* 0x000fe40008800000 */
[----:B------:R-:W-:Y:S01]  /*37a0*/  USEL UR24, UR4, URZ, UP1 ;  /* 0x000000ff04187287 */ /* 0x000fe20008800000 */
[----:B------:R-:W-:Y:S01]  /*37b0*/  UMOV UR7, 0x40004040 ;  /* 0x4000404000077882 */ /* 0x000fe20000000000 */
[----:B------:R-:W-:Y:S02]  /*37c0*/  UMOV UR5, 0x40004040 ;  /* 0x4000404000057882 */ /* 0x000fe40000000000 */
[----:B------:R-:W-:Y:S01]  /*37d0*/  @UP0 ULEA UR4, UR24, UR26, 0x3 ;  /* 0x0000001a18040291 */ /* 0x000fe2000f8e18ff */
[----:B------:R-:W-:Y:S01]  /*37e0*/  LOP3.LUT R8, R8, UR6, RZ, 0x3c, !PT ;  /* 0x0000000608087c12 */ /* 0x000fe2000f8e3cff */
[----:B------:R-:W-:Y:S01]  /*37f0*/  ULEA UR6, UR10, UR29, 0x9 ;  /* 0x0000001d0a067291 */ /* 0x000fe2000f8e48ff */
[----:B------:R-:W-:Y:S02]  /*3800*/  UMOV UR21, 0x40004040 ;  /* 0x4000404000157882 */ /* 0x000fe40000000000 */
[----:B-1----:R-:W-:Y:S01]  /*3810*/  @P0 SHF.L.U32 R0, R8, 0x1f, RZ ;  /* 0x0000001f08000819 */ /* 0x002fe200000006ff */
[----:B------:R-:W-:Y:S02]  /*3820*/  UIADD3 UR20, UPT, UPT, UR6, 0x2, URZ ;  /* 0x0000000206147890 */ /* 0x000fe4000fffe0ff */
[----:B------:R-:W-:Y:S01]  /*3830*/  UIADD3 UR16, UPT, UPT, UR6, 0x4, URZ ;  /* 0x0000000406107890 */ /* 0x000fe2000fffe0ff */
[----:B------:R2:W3:Y:S01]  /*3840*/  @P0 SYNCS.PHASECHK.TRANS64.TRYWAIT P2, [UR4], R0 ;  /* 0x00000000ff0005a7 */ /* 0x0004e20008041104 */
[----:B------:R-:W-:Y:S02]  /*3850*/  ULEA UR4, UR10, UR28, 0x9 ;  /* 0x0000001c0a047291 */ /* 0x000fe4000f8e48ff */
[----:B------:R-:W-:Y:S02]  /*3860*/  UIADD3 UR12, UPT, UPT, UR6, 0x6, URZ ;  /* 0x00000006060c7890 */ /* 0x000fe4000fffe0ff */
[----:B------:R-:W-:Y:S02]  /*3870*/  UIADD3 UR18, UPT, UPT, UR4, 0x2, URZ ;  /* 0x0000000204127890 */ /* 0x000fe4000fffe0ff */
[----:B------:R-:W-:Y:S02]  /*3880*/  UIADD3 UR14, UPT, UPT, UR4, 0x4, URZ ;  /* 0x00000004040e7890 */ /* 0x000fe4000fffe0ff */
[----:B------:R-:W-:Y:S01]  /*3890*/  UIADD3 UR8, UPT, UPT, UR4, 0x6, URZ ;  /* 0x0000000604087890 */ /* 0x000fe2000fffe0ff */
[----:B------:R2:W-:Y:S01]  /*38a0*/  UTCQMMA gdesc[UR4], gdesc[UR6], tmem[UR11], tmem[UR38], idesc[UR39], UP2 ;  /* 0x00ff2606040075ea */ /* 0x0005e2000900030b */
[----:B------:R-:W-:Y:S01]  /*38b0*/  UPLOP3.LUT UP2, UPT, UPT, UPT, UPT, 0x80, 0x8 ;  /* 0x000000000008789c */ /* 0x000fe20003f4f070 */
[----:B------:R-:W-:Y:S01]  /*38c0*/  UMOV UR19, 0x40004040 ;  /* 0x4000404000137882 */ /* 0x000fe20000000000 */
[----:B------:R-:W-:Y:S01]  /*38d0*/  UMOV UR17, 0x40004040 ;  /* 0x4000404000117882 */ /* 0x000fe20000000000 */
[----:B------:R2:W-:Y:S01]  /*38e0*/  UTCQMMA gdesc[UR18], gdesc[UR20], tmem[UR11], tmem[UR36], idesc[UR37], UPT ;  /* 0x00ff2414120075ea */ /* 0x0005e2000b80030b */
[----:B------:R-:W-:Y:S01]  /*38f0*/  UMOV UR15, 0x40004040 ;  /* 0x40004040000f7882 */ /* 0x000fe20000000000 */
[----:B------:R-:W-:Y:S01]  /*3900*/  UMOV UR13, 0x40004040 ;  /* 0x40004040000d7882 */ /* 0x000fe20000000000 */
[----:B------:R-:W-:Y:S01]  /*3910*/  UMOV UR9, 0x40004040 ;  /* 0x4000404000097882 */ /* 0x000fe20000000000 */
[----:B------:R2:W-:Y:S01]  /*3920*/  UTCQMMA gdesc[UR14], gdesc[UR16], tmem[UR11], tmem[UR34], idesc[UR35], UPT ;  /* 0x00ff22100e0075ea */ /* 0x0005e2000b80030b */
[----:B------:R2:W-:Y:S01]  /*3930*/  UTCQMMA gdesc[UR8], gdesc[UR12], tmem[UR11], tmem[UR32], idesc[UR33], UPT ;  /* 0x00ff200c080075ea */ /* 0x0005e2000b80030b */
[----:B------:R2:W-:Y:S01]  /*3940*/  UTCBAR.MULTICAST [UR25], URZ, UR27 ;  /* 0x000000ff190073e9 */ /* 0x0005e2000800081b */
[----:B------:R-:W-:Y:S01]  /*3950*/  UMOV UR10, UR24 ;  /* 0x00000018000a7c82 */ /* 0x000fe20008000000 */
[----:B------:R-:W-:Y:S05]  /*3960*/  BRA.U UP3, `(.L_x_65) ;  /* 0xfffffffd03507547 */ /* 0x000fea000b83ffff */
.L_x_62:
[----:B--2---:R-:W-:Y:S01]  /*3970*/  UIADD3 UR4, UPT, UPT, UR30, 0x1, URZ ;  /* 0x000000011e047890 */ /* 0x004fe2000fffe0ff */
[C---:B------:R-:W-:Y:S01]  /*3980*/  ISETP.NE.AND P0, PT, R10.reuse, 0x2, PT ;  /* 0x000000020a00780c */ /* 0x040fe20003f05270 */
[----:B------:R-:W-:Y:S02]  /*3990*/  UIADD3 UR5, UPT, UPT, UR31, 0x80, URZ ;  /* 0x000000801f057890 */ /* 0x000fe4000fffe0ff */
[----:B------:R-:W-:Y:S01]  /*39a0*/  UISETP.NE.AND UP0, UPT, UR4, 0x4, UPT ;  /* 0x000000040400788c */ /* 0x000fe2000bf05270 */
[----:B-1----:R-:W-:Y:S02]  /*39b0*/  SEL R0, RZ, 0x1, P0 ;  /* 0x00000001ff007807 */ /* 0x002fe40000000000 */
[----:B------:R-:W-:Y:S01]  /*39c0*/  SEL R10, R10, RZ, P0 ;  /* 0x000000ff0a0a7207 */ /* 0x000fe20000000000 */
[----:B------:R-:W-:Y:S01]  /*39d0*/  USEL UR6, URZ, 0x1, UP0 ;  /* 0x00000001ff067887 */ /* 0x000fe20008000000 */
[----:B------:R-:W-:Y:S01]  /*39e0*/  LOP3.LUT R9, R9, R0, RZ, 0x3c, !PT ;  /* 0x0000000009097212 */ /* 0x000fe200078e3cff */
[----:B------:R-:W-:Y:S01]  /*39f0*/  USEL UR30, UR4, URZ, UP0 ;  /* 0x000000ff041e7287 */ /* 0x000fe20008000000 */
[----:B------:R1:W-:Y:S03]  /*3a00*/  UTCBAR [UR5], URZ ;  /* 0x000000ff050073e9 */ /* 0x0003e600080000ff */
[----:B------:R-:W-:Y:S01]  /*3a10*/  LOP3.LUT R11, R11, UR6, RZ, 0x3c, !PT ;  /* 0x000000060b0b7c12 */ /* 0x000fe2000f8e3cff */
[----:B------:R-:W-:Y:S07]  /*3a20*/  @P1 BRA `(.L_x_66) ;  /* 0xfffffff800881947 */ /* 0x000fee000383ffff */
[----:B------:R-:W2:Y:S01]  /*3a30*/  S2UR UR8, SR_CgaCtaId ;  /* 0x00000000000879c3 */ /* 0x000ea20000008800 */
[----:B------:R-:W-:Y:S01]  /*3a40*/  ELECT P0, URZ, PT ;  /* 0x0000000000ff782f */ /* 0x000fe20003800000 */
[----:B------:R-:W-:Y:S01]  /*3a50*/  IMAD.MOV.U32 R0, RZ, RZ, 0x1 ;  /* 0x00000001ff007424 */ /* 0x000fe200078e00ff */
[----:B------:R-:W-:Y:S01]  /*3a60*/  UIADD3 UR26, UPT, UPT, UR26, 0xa0, URZ ;  /* 0x000000a01a1a7890 */ /* 0x000fe2000fffe0ff */
[----:B------:R-:W-:Y:S01]  /*3a70*/  SHF.L.U32 R2, R11, 0x1f, RZ ;  /* 0x0000001f0b027819 */ /* 0x000fe200000006ff */
[----:B------:R-:W-:-:S03]  /*3a80*/  UMOV UR4, 0x40 ;  /* 0x0000004000047882 */ /* 0x000fc60000000000 */
[----:B------:R-:W-:Y:S01]  /*3a90*/  UVIRTCOUNT.DEALLOC.SMPOOL 0x80 ;  /* 0x000000800000784c */ /* 0x000fe20000000000 */
[----:B--2---:R-:W-:Y:S02]  /*3aa0*/  ULEA UR8, UR8, UR4, 0x18 ;  /* 0x0000000408087291 */ /* 0x004fe4000f8ec0ff */
[----:B------:R-:W-:-:S07]  /*3ab0*/  ULEA UR4, UR30, UR26, 0x3 ;  /* 0x0000001a1e047291 */ /* 0x000fce000f8e18ff */
[----:B------:R2:W-:Y:S02]  /*3ac0*/  @P0 STS.U8 [UR8+0x1c], R0 ;  /* 0x00001c00ff000988 */ /* 0x0005e40008000008 */
[----:B------:R-:W4:Y:S02]  /*3ad0*/  SYNCS.PHASECHK.TRANS64.TRYWAIT P0, [UR4], R2 ;  /* 0x00000002ff0075a7 */ /* 0x000f240008001104 */
[----:B--2-4-:R-:W-:Y:S05]  /*3ae0*/  @!P0 BRA `(.L_x_67) ;  /* 0x0000003000d48947 */ /* 0x014fea0003800000 */
.L_x_122:
[----:B------:R-:W-:-:S04]  /*3af0*/  UIADD3 UR4, UPT, UPT, UR30, 0x1, URZ ;  /* 0x000000011e047890 */ /* 0x000fc8000fffe0ff */
[----:B------:R-:W-:-:S04]  /*3b00*/  UISETP.NE.AND UP0, UPT, UR4, 0x4, UPT ;  /* 0x000000040400788c */ /* 0x000fc8000bf05270 */
[----:B------:R-:W-:Y:S02]  /*3b10*/  USEL UR6, URZ, 0x1, UP0 ;  /* 0x00000001ff067887 */ /* 0x000fe40008000000 */
[----:B------:R-:W-:-:S04]  /*3b20*/  USEL UR4, UR4, URZ, UP0 ;  /* 0x000000ff04047287 */ /* 0x000fc80008000000 */
[----:B-1----:R-:W-:Y:S01]  /*3b30*/  ULEA UR5, UR4, UR26, 0x3 ;  /* 0x0000001a04057291 */ /* 0x002fe2000f8e18ff */
[----:B--2---:R-:W-:-:S04]  /*3b40*/  LOP3.LUT R2, R11, UR6, RZ, 0x3c, !PT ;  /* 0x000000060b027c12 */ /* 0x004fc8000f8e3cff */
[----:B------:R-:W-:-:S04]  /*3b50*/  SHF.L.U32 R3, R2, 0x1f, RZ ;  /* 0x0000001f02037819 */ /* 0x000fc800000006ff */
[----:B------:R-:W1:Y:S02]  /*3b60*/  SYNCS.PHASECHK.TRANS64.TRYWAIT P0, [UR5], R3 ;  /* 0x00000003ff0075a7 */ /* 0x000e640008001105 */
[----:B-1----:R-:W-:Y:S05]  /*3b70*/  @!P0 BRA `(.L_x_68) ;  /* 0x0000003000c88947 */ /* 0x002fea0003800000 */
.L_x_124:
        /* <DEDUP_REMOVED lines=9> */
.L_x_126:
[----:B------:R-:W-:-:S04]  /*3c10*/  UIADD3 UR4, UPT, UPT, UR4, 0x1, URZ ;  /* 0x0000000104047890 */ /* 0x000fc8000fffe0ff */
[----:B------:R-:W-:-:S04]  /*3c20*/  UISETP.NE.AND UP0, UPT, UR4, 0x4, UPT ;  /* 0x000000040400788c */ /* 0x000fc8000bf05270 */
[----:B------:R-:W-:Y:S02]  /*3c30*/  USEL UR5, URZ, 0x1, UP0 ;  /* 0x00000001ff057887 */ /* 0x000fe40008000000 */
[----:B------:R-:W-:-:S04]  /*3c40*/  USEL UR4, UR4, URZ, UP0 ;  /* 0x000000ff04047287 */ /* 0x000fc80008000000 */
[----:B------:R-:W-:Y:S01]  /*3c50*/  ULEA UR4, UR4, UR26, 0x3 ;  /* 0x0000001a04047291 */ /* 0x000fe2000f8e18ff */
[----:B------:R-:W-:-:S04]  /*3c60*/  LOP3.LUT R2, R2, UR5, RZ, 0x3c, !PT ;  /* 0x0000000502027c12 */ /* 0x000fc8000f8e3cff */
[----:B------:R-:W-:-:S04]  /*3c70*/  SHF.L.U32 R2, R2, 0x1f, RZ ;  /* 0x0000001f02027819 */ /* 0x000fc800000006ff */
[----:B------:R-:W2:Y:S02]  /*3c80*/  SYNCS.PHASECHK.TRANS64.TRYWAIT P0, [UR4], R2 ;  /* 0x00000002ff0075a7 */ /* 0x000ea40008001104 */
[----:B--2---:R-:W-:Y:S05]  /*3c90*/  @!P0 BRA `(.L_x_70) ;  /* 0x0000003000b08947 */ /* 0x004fea0003800000 */
.L_x_128:
[----:B------:R-:W-:Y:S01]  /*3ca0*/  NOP ;  /* 0x0000000000007918 */ /* 0x000fe20000000000 */
[----:B-1----:R-:W1:Y:S01]  /*3cb0*/  LDS R0, [UR8+0x14] ;  /* 0x00001408ff007984 */ /* 0x002e620008000800 */
[----:B------:R-:W-:Y:S01]  /*3cc0*/  ULOP3.LUT UR4, UR42, 0xffff, URZ, 0xc0, !UPT ;  /* 0x0000ffff2a047892 */ /* 0x000fe2000f8ec0ff */
[----:B------:R-:W-:Y:S01]  /*3cd0*/  UMOV UR5, 0xffff ;  /* 0x0000ffff00057882 */ /* 0x000fe20000000000 */
[----:B------:R-:W-:Y:S02]  /*3ce0*/  UMOV UR6, 0x1 ;  /* 0x0000000100067882 */ /* 0x000fe40000000000 */
[----:B------:R-:W-:-:S04]  /*3cf0*/  USHF.R.U32.HI UR4, URZ, 0x5, UR4 ;  /* 0x00000005ff047899 */ /* 0x000fc80008011604 */
[----:B------:R-:W-:Y:S02]  /*3d00*/  USHF.L.U32 UR5, UR5, UR4, URZ ;  /* 0x0000000405057299 */ /* 0x000fe400080006ff */
[----:B------:R-:W-:-:S04]  /*3d10*/  USHF.L.U32 UR4, UR6, UR4, URZ ;  /* 0x0000000406047299 */ /* 0x000fc800080006ff */
[----:B-1----:R-:W-:-:S04]  /*3d20*/  LOP3.LUT R0, R0, UR5, RZ, 0xc0, !PT ;  /* 0x0000000500007c12 */ /* 0x002fc8000f8ec0ff */
[----:B------:R-:W-:-:S13]  /*3d30*/  ISETP.NE.AND P0, PT, R0, UR5, PT ;  /* 0x0000000500007c0c */ /* 0x000fda000bf05270 */
[----:B------:R-:W-:Y:S05]  /*3d40*/  @P0 BRA `(.L_x_71) ;  /* 0x0000000000580947 */ /* 0x000fea0003800000 */
[----:B------:R-:W1:Y:S02]  /*3d50*/  LDS R0, [UR8+0x18] ;  /* 0x00001808ff007984 */ /* 0x000e640008000800 */
[----:B-1----:R-:W-:-:S04]  /*3d60*/  LOP3.LUT R0, R0, UR4, RZ, 0xc0, !PT ;  /* 0x0000000400007c12 */ /* 0x002fc8000f8ec0ff */
[----:B------:R-:W-:-:S13]  /*3d70*/  ISETP.NE.AND P0, PT, R0, UR4, PT ;  /* 0x0000000400007c0c */ /* 0x000fda000bf05270 */
[----:B------:R-:W-:Y:S05]  /*3d80*/  @P0 BRA `(.L_x_72) ;  /* 0x00000000003c0947 */ /* 0x000fea0003800000 */
[----:B------:R-:W1:Y:S01]  /*3d90*/  S2R R2, SR_LANEID ;  /* 0x0000000000027919 */ /* 0x000e620000000000 */
[----:B------:R-:W-:-:S06]  /*3da0*/  ULOP3.LUT UR5, URZ, UR5, URZ, 0x33, !UPT ;  /* 0x00000005ff057292 */ /* 0x000fcc000f8e33ff */
[----:B------:R-:W-:-:S04]  /*3db0*/  IMAD.U32 R0, RZ, RZ, UR5 ;  /* 0x00000005ff007e24 */ /* 0x000fc8000f8e00ff */
[----:B------:R2:W4:Y:S02]  /*3dc0*/  REDUX UR7, R0 ;  /* 0x00000000000773c4 */ /* 0x0005240000000000 */
[----:B------:R1:W-:Y:S01]  /*3dd0*/  UTCATOMSWS.AND URZ, UR5 ;  /* 0x0000000500ff79e3 */ /* 0x0003e20008000000 */
[----:B--2---:R-:W-:Y:S01]  /*3de0*/  LOP3.LUT R0, RZ, UR4, RZ, 0x33, !PT ;  /* 0x00000004ff007c12 */ /* 0x004fe2000f8e33ff */
[----:B------:R-:W-:Y:S02]  /*3df0*/  VOTEU.ANY UR4, UPT, PT ;  /* 0x0000000000047886 */ /* 0x000fe400038e0100 */
[----:B------:R-:W-:Y:S02]  /*3e00*/  UFLO.U32 UR4, UR4 ;  /* 0x00000004000472bd */ /* 0x000fe400080e0000 */
[----:B------:R-:W2:Y:S04]  /*3e10*/  REDUX UR6, R0 ;  /* 0x00000000000673c4 */ /* 0x000ea80000000000 */
[----:B-1----:R-:W-:-:S02]  /*3e20*/  ISETP.EQ.U32.AND P0, PT, R2, UR4, PT ;  /* 0x0000000402007c0c */ /* 0x002fc4000bf02070 */
[----:B----4-:R-:W-:-:S11]  /*3e30*/  MOV R2, UR7 ;  /* 0x0000000700027c02 */ /* 0x010fd60008000f00 */
[----:B------:R1:W-:Y:S01]  /*3e40*/  @P0 ATOMS.AND RZ, [UR8+0x14], R2 ;  /* 0x00001402ffff098c */ /* 0x0003e2000a800008 */
[----:B--2---:R-:W-:-:S05]  /*3e50*/  IMAD.U32 R0, RZ, RZ, UR6 ;  /* 0x00000006ff007e24 */ /* 0x004fca000f8e00ff */
[----:B------:R1:W-:Y:S01]  /*3e60*/  @P0 ATOMS.AND RZ, [UR8+0x18], R0 ;  /* 0x00001800ffff098c */ /* 0x0003e2000a800008 */
[----:B------:R-:W-:Y:S05]  /*3e70*/  BRA `(.L_x_73) ;  /* 0x0000000000147947 */ /* 0x000fea0003800000 */
.L_x_72:
[----:B------:R-:W-:Y:S02]  /*3e80*/  MOV R2, 0x3ea0 ;  /* 0x00003ea000027802 */ /* 0x000fe40000000f00 */
[----:B---3-5:R-:W-:Y:S05]  /*3e90*/  CALL.REL.NOINC `($__internal_0_$__cuda_sm10x_tcgen05_guardrail_trap_col_being_dealloced_not_returned_by_alloc) ;  /* 0x0000003000cc7944 */ /* 0x028fea0003c00000 */
[----:B------:R-:W-:Y:S05]  /*3ea0*/  BRA `(.L_x_73) ;  /* 0x0000000000087947 */ /* 0x000fea0003800000 */
.L_x_71:
[----:B------:R-:W-:Y:S02]  /*3eb0*/  MOV R2, 0x3ed0 ;  /* 0x00003ed000027802 */ /* 0x000fe40000000f00 */
[----:B---3-5:R-:W-:Y:S05]  /*3ec0*/  CALL.REL.NOINC `($__internal_2_$__cuda_sm10x_tcgen05_guardrail_trap_unallocated_columns_being_dealloced) ;  /* 0x0000003000d87944 */ /* 0x028fea0003c00000 */
.L_x_73:
[----:B------:R-:W-:Y:S01]  /*3ed0*/  NOP ;  /* 0x0000000000007918 */ /* 0x000fe20000000000 */
[----:B------:R-:W-:Y:S05]  /*3ee0*/  EXIT ;  /* 0x000000000000794d */ /* 0x000fea0003800000 */
.L_x_55:
[----:B------:R-:W-:-:S09]  /*3ef0*/  UISETP.NE.OR UP0, UPT, UR22, 0x3, !UP3 ;  /* 0x000000031600788c */ /* 0x000fd2000df05670 */
[----:B------:R-:W-:Y:S05]  /*3f00*/  BRA.U UP0, `(.L_x_74) ;  /* 0x0000000d00087547 */ /* 0x000fea000b800000 */
[----:B------:R-:W2:Y:S01]  /*3f10*/  LDCU UR26, c[0x0][0x370] ;  /* 0x00006e00ff1a77ac */ /* 0x000ea20008000800 */
[----:B------:R-:W3:Y:S01]  /*3f20*/  LDC.64 R16, c[0x0][0x348] ;  /* 0x0000d200ff107b82 */ /* 0x000ee20000000a00 */
[----:B------:R-:W-:Y:S02]  /*3f30*/  HFMA2 R13, -RZ, RZ, 0, 0 ;  /* 0x00000000ff0d7431 */ /* 0x000fe400000001ff */
[----:B------:R-:W-:Y:S01]  /*3f40*/  IMAD.MOV.U32 R15, RZ, RZ, 0x1 ;  /* 0x00000001ff0f7424 */ /* 0x000fe200078e00ff */
[----:B------:R-:W2:Y:S01]  /*3f50*/  LDCU.128 UR28, c[0x0][0xb10] ;  /* 0x00016200ff1c77ac */ /* 0x000ea20008000c00 */
[----:B------:R-:W-:Y:S01]  /*3f60*/  IMAD.MOV.U32 R14, RZ, RZ, RZ ;  /* 0x000000ffff0e7224 */ /* 0x000fe200078e00ff */
[----:B------:R-:W-:Y:S01]  /*3f70*/  MOV R12, 0x1000 ;  /* 0x00001000000c7802 */ /* 0x000fe20000000f00 */
[----:B------:R-:W4:Y:S01]  /*3f80*/  LDCU UR25, c[0x0][0x374] ;  /* 0x00006e80ff1977ac */ /* 0x000f220008000800 */
[----:B------:R-:W1:Y:S01]  /*3f90*/  LDC.64 R2, c[0x0][0x888] ;  /* 0x00022200ff027b82 */ /* 0x000e620000000a00 */
[----:B------:R-:W4:Y:S01]  /*3fa0*/  LDCU UR16, c[0x0][0xb0c] ;  /* 0x00016180ff1077ac */ /* 0x000f220008000800 */
[----:B------:R-:W3:Y:S06]  /*3fb0*/  LDCU UR35, c[0x0][0xb20] ;  /* 0x00016400ff2377ac */ /* 0x000eec0008000800 */
[----:B------:R-:W1:Y:S01]  /*3fc0*/  LDC.64 R4, c[0x0][0x890] ;  /* 0x00022400ff047b82 */ /* 0x000e620000000a00 */
[----:B------:R-:W3:Y:S01]  /*3fd0*/  LDCU UR4, c[0x0][0xb30] ;  /* 0x00016600ff0477ac */ /* 0x000ee20008000800 */
[----:B------:R-:W-:Y:S01]  /*3fe0*/  UMOV UR17, 0x400 ;  /* 0x0000040000117882 */ /* 0x000fe20000000000 */
[----:B--2---:R-:W-:-:S02]  /*3ff0*/  UIMAD.WIDE.U32 UR32, UR26, UR28, URZ ;  /* 0x0000001c1a2072a5 */ /* 0x004fc4000f8e00ff */
[----:B----4-:R-:W-:Y:S02]  /*4000*/  UIMAD.WIDE.U32 UR6, UR25, UR31, URZ ;  /* 0x0000001f190672a5 */ /* 0x010fe4000f8e00ff */
[----:B------:R-:W-:Y:S02]  /*4010*/  ULEA UR17, UR48, UR17, 0x18 ;  /* 0x0000001130117291 */ /* 0x000fe4000f8ec0ff */
[----:B------:R-:W-:Y:S02]  /*4020*/  UPLOP3.LUT UP3, UPT, UPT, UPT, UPT, 0x40, 0x4 ;  /* 0x000000000004789c */ /* 0x000fe40003f6e870 */
[----:B------:R-:W-:Y:S01]  /*4030*/  UIADD3 UR5, UPT, UPT, UR17, 0x40, URZ ;  /* 0x0000004011057890 */ /* 0x000fe2000fffe0ff */
[----:B------:R-:W-:Y:S01]  /*4040*/  UMOV UR32, UR33 ;  /* 0x0000002100207c82 */ /* 0x000fe20008000000 */
[----:B------:R-:W-:Y:S01]  /*4050*/  UMOV UR27, UR7 ;  /* 0x00000007001b7c82 */ /* 0x000fe20008000000 */
[----:B------:R-:W-:Y:S02]  /*4060*/  UISETP.GE.AND UP0, UPT, UR40, 0x1, UPT ;  /* 0x000000012800788c */ /* 0x000fe4000bf06270 */
[----:B------:R-:W-:Y:S01]  /*4070*/  UISETP.NE.AND UP4, UPT, UR40, 0x1, UPT ;  /* 0x000000012800788c */ /* 0x000fe2000bf85270 */
[----:B------:R-:W2:Y:S01]  /*4080*/  LDCU.64 UR14, c[0x0][0xb28] ;  /* 0x00016500ff0e77ac */ /* 0x000ea20008000a00 */
[----:B------:R-:W-:-:S02]  /*4090*/  UISETP.NE.AND UP6, UPT, UR16, 0x1, UPT ;  /* 0x000000011000788c */ /* 0x000fc4000bfc5270 */
[----:B------:R-:W-:Y:S02]  /*40a0*/  UISETP.NE.AND UP5, UPT, UR30, 0x1, UPT ;  /* 0x000000011e00788c */ /* 0x000fe4000bfa5270 */
[----:B------:R-:W-:Y:S02]  /*40b0*/  UPRMT UR48, UR48, 0x654, UR5 ;  /* 0x0000065430307896 */ /* 0x000fe40008000005 */
[----:B------:R-:W-:Y:S02]  /*40c0*/  USHF.R.U32.HI UR32, URZ, UR29, UR32 ;  /* 0x0000001dff207299 */ /* 0x000fe40008011620 */
[----:B---3--:R-:W-:Y:S02]  /*40d0*/  USHF.R.U32.HI UR27, URZ, UR35, UR27 ;  /* 0x00000023ff1b7299 */ /* 0x008fe4000801161b */
[----:B------:R-:W-:-:S11]  /*40e0*/  UISETP.NE.AND UP2, UPT, UR4, 0x1, UPT ;  /* 0x000000010400788c */ /* 0x000fd6000bf45270 */
.L_x_82:
[C---:B------:R-:W-:Y:S02]  /*40f0*/  LEA R7, R14.reuse, UR17, 0x3 ;  /* 0x000000110e077c11 */ /* 0x040fe4000f8e18ff */
[----:B------:R-:W-:Y:S02]  /*4100*/  SHF.L.U32 R0, R13, 0x1f, RZ ;  /* 0x0000001f0d007819 */ /* 0x000fe400000006ff */
[----:B------:R-:W-:Y:S02]  /*4110*/  LEA R8, R14, UR17, 0x4 ;  /* 0x000000110e087c11 */ /* 0x000fe4000f8e20ff */
[----:B---3--:R-:W3:Y:S02]  /*4120*/  SYNCS.PHASECHK.TRANS64.TRYWAIT P0, [R7+URZ+0x60], R0 ;  /* 0x00006000070075a7 */ /* 0x008ee400080011ff */
[----:B---3--:R-:W-:Y:S05]  /*4130*/  @!P0 BRA `(.L_x_75) ;  /* 0x0000002c00a08947 */ /* 0x008fea0003800000 */
.L_x_129:
[----:B------:R-:W4:Y:S01]  /*4140*/  LDS.128 R8, [R8+0xf0] ;  /* 0x0000f00008087984 */ /* 0x000f220000000c00 */
[----:B------:R-:W-:Y:S01]  /*4150*/  UISETP.GE.AND UP0, UPT, UR40, 0x1, UPT ;  /* 0x000000012800788c */ /* 0x000fe2000bf06270 */
[----:B------:R-:W-:Y:S01]  /*4160*/  @!PT LDS RZ, [RZ] ;  /* 0x00000000fffff984 */ /* 0x000fe20000000800 */
[----:B------:R-:W-:Y:S01]  /*4170*/  @!PT LDS RZ, [RZ] ;  /* 0x00000000fffff984 */ /* 0x000fe20000000800 */
[----:B------:R-:W-:Y:S01]  /*4180*/  @!PT LDS RZ, [RZ] ;  /* 0x00000000fffff984 */ /* 0x000fe20000000800 */
[----:B------:R-:W-:Y:S01]  /*4190*/  @!PT LDS RZ, [RZ] ;  /* 0x00000000fffff984 */ /* 0x000fe20000000800 */
[----:B------:R1:W-:Y:S06]  /*41a0*/  MEMBAR.ALL.CTA ;  /* 0x0000000000007992 */ /* 0x0003ec0000008000 */
[----:B-1----:R-:W1:Y:S01]  /*41b0*/  FENCE.VIEW.ASYNC.S ;  /* 0x00000000000073c6 */ /* 0x002e620000000000 */
[----:B----4-:R-:W-:Y:S11]  /*41c0*/  LOP3.LUT P0, RZ, R10, 0x1, RZ, 0xc0, !PT ;  /* 0x000000010aff7812 */ /* 0x010ff6000780c0ff */
[----:B------:R-:W-:Y:S02]  /*41d0*/  @!UPT UIADD3 URZ, UPT, UPT, URZ, URZ, URZ ;  /* 0x000000fffffff290 */ /* 0x000fe4000fffe0ff */
[----:B-1----:R-:W-:Y:S01]  /*41e0*/  VOTEU.ANY UP1, P0 ;  /* 0x0000000000ff7886 */ /* 0x002fe20000020100 */
[----:B------:R-:W-:Y:S11]  /*41f0*/  PLOP3.LUT P0, PT, PT, PT, UP1, 0x80, 0x8 ;  /* 0x000000000008781c */ /* 0x000ff60003f0f018 */
[----:B------:R-:W-:Y:S02]  /*4200*/  @!UPT UIADD3 URZ, UPT, UPT, URZ, URZ, URZ ;  /* 0x000000fffffff290 */ /* 0x000fe4000fffe0ff */
[----:B---3--:R-:W-:Y:S02]  /*4210*/  @P0 SHF.R.U32.HI R0, RZ, 0x10, R9 ;  /* 0x00000010ff000819 */ /* 0x008fe40000011609 */
[----:B------:R-:W-:Y:S02]  /*4220*/  @P0 MOV R6, R8 ;  /* 0x0000000800060202 */ /* 0x000fe40000000f00 */
[----:B------:R-:W-:Y:S01]  /*4230*/  @P0 R2UR UR4, R0 ;  /* 0x00000000000402ca */ /* 0x000fe200000e0000 */
[----:B------:R-:W-:Y:S01]  /*4240*/  VIADD R0, R7, 0x70 ;  /* 0x0000007007007836 */ /* 0x000fe20000000000 */
[----:B------:R-:W-:Y:S02]  /*4250*/  @P0 LOP3.LUT R8, R9, 0xffff, RZ, 0xc0, !PT ;  /* 0x0000ffff09080812 */ /* 0x000fe400078ec0ff */
[----:B------:R-:W-:Y:S02]  /*4260*/  @P0 R2UR UR6, R6 ;  /* 0x00000000060602ca */ /* 0x000fe400000e0000 */
[----:B------:R-:W-:Y:S02]  /*4270*/  PRMT R0, RZ, 0x654, R0 ;  /* 0x00000654ff007816 */ /* 0x000fe40000000000 */
[----:B------:R-:W-:Y:S02]  /*4280*/  @P0 R2UR UR5, R8 ;  /* 0x00000000080502ca */ /* 0x000fe400000e0000 */
[----:B------:R1:W-:Y:S03]  /*4290*/  SYNCS.ARRIVE.TRANS64.RED.A1T0 RZ, [R0+URZ], RZ ;  /* 0x000000ff00ff79a7 */ /* 0x0003e600081004ff */
[----:B------:R-:W-:Y:S04]  /*42a0*/  @UP1 UMOV UR24, UR4 ;  /* 0x0000000400181c82 */ /* 0x000fe80008000000 */
[----:B------:R-:W-:Y:S04]  /*42b0*/  @UP1 UMOV UR13, UR6 ;  /* 0x00000006000d1c82 */ /* 0x000fe80008000000 */
[----:B------:R-:W-:Y:S01]  /*42c0*/  @UP1 UMOV UR7, UR5 ;  /* 0x0000000500071c82 */ /* 0x000fe20008000000 */
[----:B------:R-:W-:Y:S05]  /*42d0*/  BRA.U !UP0, `(.L_x_76) ;  /* 0x0000000108a47547 */ /* 0x000fea000b800000 */
[----:B------:R-:W-:Y:S02]  /*42e0*/  UIMAD.WIDE.U32 UR10, UR7, UR31, URZ ;  /* 0x0000001f070a72a5 */ /* 0x000fe4000f8e00ff */
[----:B------:R-:W-:Y:S02]  /*42f0*/  UIMAD.WIDE.U32 UR18, UR13, UR28, URZ ;  /* 0x0000001c0d1272a5 */ /* 0x000fe4000f8e00ff */
[----:B------:R-:W-:Y:S02]  /*4300*/  USEL UR4, UR25, UR27, !UP5 ;  /* 0x0000001b19047287 */ /* 0x000fe4000e800000 */
[----:B------:R-:W-:Y:S02]  /*4310*/  USEL UR8, UR26, UR32, !UP6 ;  /* 0x000000201a087287 */ /* 0x000fe4000f000000 */
[----:B--2---:R-:W-:Y:S02]  /*4320*/  UIMAD.WIDE.U32 UR20, UR4, UR14, URZ ;  /* 0x0000000e041472a5 */ /* 0x004fe4000f8e00ff */
[----:B------:R-:W-:Y:S01]  /*4330*/  UIMAD.WIDE.U32 UR22, UR8, UR14, URZ ;  /* 0x0000000e081672a5 */ /* 0x000fe2000f8e00ff */
[----:B------:R-:W-:Y:S02]  /*4340*/  UMOV UR5, UR11 ;  /* 0x0000000b00057c82 */ /* 0x000fe40008000000 */
[----:B------:R-:W-:Y:S03]  /*4350*/  USHF.R.U32.HI UR6, URZ, UR35, UR5 ;  /* 0x00000023ff067299 */ /* 0x000fe60008011605 */
[----:B------:R-:W-:Y:S01]  /*4360*/  UMOV UR5, UR19 ;  /* 0x0000001300057c82 */ /* 0x000fe20008000000 */
[----:B------:R-:W-:Y:S02]  /*4370*/  USEL UR6, UR7, UR6, !UP5 ;  /* 0x0000000607067287 */ /* 0x000fe4000e800000 */
[----:B------:R-:W-:Y:S02]  /*4380*/  USHF.R.U32.HI UR9, URZ, UR29, UR5 ;  /* 0x0000001dff097299 */ /* 0x000fe40008011605 */
[----:B------:R-:W-:Y:S01]  /*4390*/  UIMAD.WIDE.U32 UR10, UR6, UR14, URZ ;  /* 0x0000000e060a72a5 */ /* 0x000fe2000f8e00ff */
[----:B------:R-:W-:Y:S02]  /*43a0*/  UMOV UR5, UR21 ;  /* 0x0000001500057c82 */ /* 0x000fe40008000000 */
[----:B------:R-:W-:Y:S03]  /*43b0*/  @UP4 USHF.R.U32.HI UR4, URZ, UR15, UR5 ;  /* 0x0000000fff044299 */ /* 0x000fe60008011605 */
[----:B------:R-:W-:Y:S01]  /*43c0*/  UMOV UR5, UR23 ;  /* 0x0000001700057c82 */ /* 0x000fe20008000000 */
[----:B------:R-:W-:Y:S02]  /*43d0*/  UIMAD UR4, UR40, UR4, URZ ;  /* 0x00000004280472a4 */ /* 0x000fe4000f8e02ff */
[----:B------:R-:W-:Y:S02]  /*43e0*/  @UP4 USHF.R.U32.HI UR8, URZ, UR15, UR5 ;  /* 0x0000000fff084299 */ /* 0x000fe40008011605 */
[----:B------:R-:W-:Y:S02]  /*43f0*/  USEL UR5, UR13, UR9, !UP6 ;  /* 0x000000090d057287 */ /* 0x000fe4000f000000 */
[----:B------:R-:W-:Y:S02]  /*4400*/  UIMAD UR9, UR40, UR8, URZ ;  /* 0x00000008280972a4 */ /* 0x000fe4000f8e02ff */
[----:B------:R-:W-:Y:S03]  /*4410*/  UISETP.GE.AND UP0, UPT, UR6, UR4, UPT ;  /* 0x000000040600728c */ /* 0x000fe6000bf06270 */
[----:B------:R-:W-:Y:S01]  /*4420*/  UMOV UR4, UR11 ;  /* 0x0000000b00047c82 */ /* 0x000fe20008000000 */
[----:B------:R-:W-:Y:S02]  /*4430*/  UISETP.GE.OR UP0, UPT, UR5, UR9, UP0 ;  /* 0x000000090500728c */ /* 0x000fe40008706670 */
[----:B------:R-:W-:Y:S02]  /*4440*/  USHF.R.U32.HI UR4, URZ, UR15, UR4 ;  /* 0x0000000fff047299 */ /* 0x000fe40008011604 */
[----:B------:R-:W-:Y:S02]  /*4450*/  UIMAD.WIDE.U32 UR10, UR5, UR14, URZ ;  /* 0x0000000e050a72a5 */ /* 0x000fe4000f8e00ff */
[----:B------:R-:W-:Y:S04]  /*4460*/  USEL UR12, UR6, UR4, !UP4 ;  /* 0x00000004060c7287 */ /* 0x000fe8000e000000 */
[----:B------:R-:W-:Y:S01]  /*4470*/  UIADD3 UR9, UPT, UPT, -UR12, URZ, URZ ;  /* 0x000000ff0c097290 */ /* 0x000fe2000fffe1ff */
[----:B------:R-:W-:Y:S02]  /*4480*/  @!UP0 UMOV UR4, UR11 ;  /* 0x0000000b00048c82 */ /* 0x000fe40008000000 */
[----:B------:R-:W-:Y:S02]  /*4490*/  @!UP0 USHF.R.U32.HI UR4, URZ, UR15, UR4 ;  /* 0x0000000fff048299 */ /* 0x000fe40008011604 */
[----:B------:R-:W-:Y:S02]  /*44a0*/  UIMAD UR9, UR40, UR9, UR6 ;  /* 0x00000009280972a4 */ /* 0x000fe4000f8e0206 */
[----:B------:R-:W-:Y:S04]  /*44b0*/  @!UP0 USEL UR4, UR5, UR4, !UP4 ;  /* 0x0000000405048287 */ /* 0x000fe8000e000000 */
[----:B------:R-:W-:Y:S02]  /*44c0*/  @!UP0 UIMAD UR9, UR8, UR9, UR4 ;  /* 0x00000009080982a4 */ /* 0x000fe4000f8e0204 */
[----:B------:R-:W-:Y:S02]  /*44d0*/  @!UP0 UIADD3 UR10, UPT, UPT, UR12, -UR4, URZ ;  /* 0x800000040c0a8290 */ /* 0x000fe4000fffe0ff */
[----:B------:R-:W-:Y:S02]  /*44e0*/  UIADD3 UR4, UPT, UPT, -UR5, URZ, URZ ;  /* 0x000000ff05047290 */ /* 0x000fe4000fffe1ff */
[----:B------:R-:W-:Y:S02]  /*44f0*/  UIADD3 UR8, UPT, UPT, -UR6, URZ, URZ ;  /* 0x000000ff06087290 */ /* 0x000fe4000fffe1ff */
[----:B------:R-:W-:Y:S02]  /*4500*/  @!UP0 UIMAD UR6, UR10, UR40, UR5 ;  /* 0x000000280a0682a4 */ /* 0x000fe4000f8e0205 */
[----:B------:R-:W-:Y:S02]  /*4510*/  UIMAD UR13, UR16, UR4, UR13 ;  /* 0x00000004100d72a4 */ /* 0x000fe4000f8e020d */
[----:B------:R-:W-:Y:S01]  /*4520*/  UIMAD UR7, UR30, UR8, UR7 ;  /* 0x000000081e0772a4 */ /* 0x000fe2000f8e0207 */
[----:B------:R-:W-:Y:S02]  /*4530*/  @!UP0 UMOV UR5, UR9 ;  /* 0x0000000900058c82 */ /* 0x000fe40008000000 */
[----:B------:R-:W-:Y:S02]  /*4540*/  UIMAD UR13, UR5, UR16, UR13 ;  /* 0x00000010050d72a4 */ /* 0x000fe4000f8e020d */
[----:B------:R-:W-:Y:S11]  /*4550*/  UIMAD UR7, UR6, UR30, UR7 ;  /* 0x0000001e060772a4 */ /* 0x000ff6000f8e0207 */
[----:B------:R-:W-:Y:S01]  /*4560*/  @!UPT UIADD3 URZ, UPT, UPT, URZ, URZ, URZ ;  /* 0x000000fffffff290 */ /* 0x000fe2000fffe0ff */
.L_x_76:
[----:B------:R-:W3:Y:S01]  /*4570*/  @!UP2 LDCU.128 UR20, c[0x0][0xb10] ;  /* 0x00016200ff14a7ac */ /* 0x000ee20008000c00 */
[C---:B------:R-:W-:Y:S02]  /*4580*/  ISETP.NE.U32.AND P1, PT, R4.reuse, RZ, PT ;  /* 0x000000ff0400720c */ /* 0x040fe40003f25070 */
[----:B------:R-:W-:Y:S02]  /*4590*/  ISETP.NE.U32.AND P0, PT, R4, RZ, PT ;  /* 0x000000ff0400720c */ /* 0x000fe40003f05070 */
[C---:B------:R-:W-:Y:S02]  /*45a0*/  ISETP.NE.AND.EX P1, PT, R5.reuse, RZ, PT, P1 ;  /* 0x000000ff0500720c */ /* 0x040fe40003f25310 */
[----:B------:R-:W-:Y:S01]  /*45b0*/  ISETP.NE.AND.EX P0, PT, R5, RZ, PT, P0 ;  /* 0x000000ff0500720c */ /* 0x000fe20003f05300 */
[----:B------:R-:W4:Y:S01]  /*45c0*/  @!UP2 LDCU UR5, c[0x0][0xb0c] ;  /* 0x00016180ff05a7ac */ /* 0x000f220008000800 */
[----:B------:R-:W-:Y:S01]  /*45d0*/  SHF.L.U32 R6, R15, 0x1f, RZ ;  /* 0x0000001f0f067819 */ /* 0x000fe200000006ff */
[----:B---3--:R-:W-:Y:S07]  /*45e0*/  UIMAD.WIDE.U32 UR8, UR13, UR20, URZ ;  /* 0x000000140d0872a5 */ /* 0x008fee000f8e00ff */
[----:B------:R-:W-:Y:S01]  /*45f0*/  @!UP2 UMOV UR4, UR9 ;  /* 0x000000090004ac82 */ /* 0x000fe20008000000 */
[----:B----4-:R-:W-:Y:S02]  /*4600*/  @!UP2 UISETP.NE.AND UP0, UPT, UR5, 0x1, UPT ;  /* 0x000000010500a88c */ /* 0x010fe4000bf05270 */
[----:B------:R-:W-:Y:S02]  /*4610*/  @!UP2 USHF.R.U32.HI UR4, URZ, UR21, UR4 ;  /* 0x00000015ff04a299 */ /* 0x000fe40008011604 */
[----:B------:R-:W-:Y:S02]  /*4620*/  UIMAD.WIDE.U32 UR8, UR7, UR23, URZ ;  /* 0x00000017070872a5 */ /* 0x000fe4000f8e00ff */
[----:B------:R-:W-:Y:S02]  /*4630*/  @!UP2 USEL UR10, UR13, UR4, !UP0 ;  /* 0x000000040d0aa287 */ /* 0x000fe4000c000000 */
[----:B------:R-:W-:Y:S03]  /*4640*/  @!UP2 UISETP.NE.AND UP0, UPT, UR22, 0x1, UPT ;  /* 0x000000011600a88c */ /* 0x000fe6000bf05270 */
[----:B------:R-:W-:Y:S02]  /*4650*/  @!UP2 UMOV UR6, UR9 ;  /* 0x000000090006ac82 */ /* 0x000fe40008000000 */
[----:B------:R-:W3:Y:S02]  /*4660*/  @!UP2 LDCU UR4, c[0x0][0xb20] ;  /* 0x00016400ff04a7ac */ /* 0x000ee40008000800 */
[----:B---3--:R-:W-:Y:S04]  /*4670*/  @!UP2 USHF.R.U32.HI UR6, URZ, UR4, UR6 ;  /* 0x00000004ff06a299 */ /* 0x008fe80008011606 */
[----:B------:R-:W-:Y:S04]  /*4680*/  @!UP2 USEL UR6, UR7, UR6, !UP0 ;  /* 0x000000060706a287 */ /* 0x000fe8000c000000 */
[----:B------:R-:W-:Y:S02]  /*4690*/  @!UP2 UIADD3 UR4, UPT, UPT, -UR10, UR6, URZ ;  /* 0x000000060a04a290 */ /* 0x000fe4000fffe1ff */
[----:B------:R-:W-:Y:S02]  /*46a0*/  @!UP2 UIADD3 UR6, UPT, UPT, UR10, -UR6, URZ ;  /* 0x800000060a06a290 */ /* 0x000fe4000fffe0ff */
[----:B------:R-:W-:Y:S02]  /*46b0*/  @!UP2 UIMAD UR13, UR4, UR5, UR13 ;  /* 0x00000005040da2a4 */ /* 0x000fe4000f8e020d */
[----:B------:R-:W-:Y:S01]  /*46c0*/  @!UP2 UIMAD UR7, UR6, UR22, UR7 ;  /* 0x000000160607a2a4 */ /* 0x000fe2000f8e0207 */
[----:B------:R-:W-:Y:S11]  /*46d0*/  BRA.U UP3, `(.L_x_77) ;  /* 0x0000000103107547 */ /* 0x000ff6000b800000 */
[----:B------:R-:W-:Y:S04]  /*46e0*/  MOV R7, UR34 ;  /* 0x0000002200077c02 */ /* 0x000fe80008000f00 */
[----:B------:R-:W-:Y:S04]  /*46f0*/  SHF.L.U32 R7, R7, 0x1f, RZ ;  /* 0x0000001f07077819 */ /* 0x000fe800000006ff */
[----:B------:R-:W3:Y:S02]  /*4700*/  SYNCS.PHASECHK.TRANS64.TRYWAIT P2, [UR17+0x58], R7 ;  /* 0x00005807ff0075a7 */ /* 0x000ee40008041111 */
[----:B---3--:R-:W-:Y:S05]  /*4710*/  @!P2 BRA `(.L_x_78) ;  /* 0x00000028003ca947 */ /* 0x008fea0003800000 */
.L_x_77:
[----:B------:R-:W-:Y:S05]  /*4720*/  @!P1 BRA `(.L_x_79) ;  /* 0x0000000000309947 */ /* 0x000fea0003800000 */
[----:B------:R-:W-:Y:S01]  /*4730*/  ISETP.NE.U32.AND P1, PT, R2, RZ, PT ;  /* 0x000000ff0200720c */ /* 0x000fe20003f25070 */
[----:B------:R-:W3:Y:S01]  /*4740*/  LDCU.64 UR4, c[0x0][0x358] ;  /* 0x00006b00ff0477ac */ /* 0x000ee20008000a00 */
[----:B------:R-:W-:Y:S02]  /*4750*/  IMAD.MOV.U32 R79, RZ, RZ, 0x1 ;  /* 0x00000001ff4f7424 */ /* 0x000fe400078e00ff */
[----:B------:R-:W-:Y:S11]  /*4760*/  ISETP.NE.AND.EX P1, PT, R3, RZ, PT, P1 ;  /* 0x000000ff0300720c */ /* 0x000ff60003f25310 */
[----:B------:R-:W-:Y:S02]  /*4770*/  @!UPT UIADD3 URZ, UPT, UPT, URZ, URZ, URZ ;  /* 0x000000fffffff290 */ /* 0x000fe4000fffe0ff */
[----:B------:R-:W4:Y:S01]  /*4780*/  @P1 LDC.64 R8, c[0x0][0x888] ;  /* 0x00022200ff081b82 */ /* 0x000f220000000a00 */
[----:B-1----:R-:W-:Y:S04]  /*4790*/  @P1 IMAD R0, R4, UR36, RZ ;  /* 0x0000002404001c24 */ /* 0x002fe8000f8e02ff */
[----:B----4-:R-:W-:Y:S04]  /*47a0*/  @P1 IMAD.WIDE R8, R0, 0x4, R8 ;  /* 0x0000000400081825 */ /* 0x010fe800078e0208 */
[----:B------:R-:W-:Y:S01]  /*47b0*/  HFMA2 R0, -RZ, RZ, 0, 5.9604644775390625e-08 ;  /* 0x00000001ff007431 */ /* 0x000fe200000001ff */
[----:B---3-5:R3:W5:Y:S04]  /*47c0*/  @P1 LDG.E R39, desc[UR4][R8.64] ;  /* 0x0000000408271981 */ /* 0x028768000c1e1900 */
[----:B------:R-:W-:Y:S01]  /*47d0*/  @!P1 PRMT R79, R0, 0x7610, R79 ;  /* 0x00007610004f9816 */ /* 0x000fe2000000004f */
[----:B---3--:R-:W4:Y:S06]  /*47e0*/  @!P1 LDC R39, c[0x0][0x880] ;  /* 0x00022000ff279b82 */ /* 0x008f2c0000000800 */
.L_x_79:
[----:B----45:R-:W-:Y:S01]  /*47f0*/  @!P0 FSETP.EQ.AND P1, PT, R39, RZ, PT ;  /* 0x000000ff2700820b */ /* 0x030fe20003f22000 */
[----:B------:R-:W-:Y:S01]  /*4800*/  @!UPT UIADD3 URZ, UPT, UPT, URZ, URZ, URZ ;  /* 0x000000fffffff290 */ /* 0x000fe2000fffe0ff */
[----:B------:R-:W-:Y:S11]  /*4810*/  @!P0 BRA `(.L_x_80) ;  /* 0x0000000000188947 */ /* 0x000ff60003800000 */
[----:B------:R-:W-:Y:S02]  /*4820*/  LOP3.LUT P0, RZ, R79, 0xff, RZ, 0xc0, !PT ;  /* 0x000000ff4fff7812 */ /* 0x000fe4000780c0ff */
[----:B------:R-:W-:Y:S04]  /*4830*/  ISETP.NE.U32.AND P1, PT, R2, RZ, PT ;  /* 0x000000ff0200720c */ /* 0x000fe80003f25070 */
[----:B------:R-:W-:Y:S04]  /*4840*/  ISETP.NE.AND.EX P1, PT, R3, RZ, PT, P1 ;  /* 0x000000ff0300720c */ /* 0x000fe80003f25310 */
[----:B------:R-:W-:Y:S03]  /*4850*/  PLOP3.LUT P1, PT, P1, PT, PT, 0x8, 0x80 ;  /* 0x000000000080781c */ /* 0x000fe60000f2e170 */
[----:B------:R-:W-:Y:S11]  /*4860*/  @P0 FSETP.EQ.AND P1, PT, R39, RZ, PT ;  /* 0x000000ff2700020b */ /* 0x000ff60003f22000 */
[----:B------:R-:W-:Y:S02]  /*4870*/  @!UPT UIADD3 URZ, UPT, UPT, URZ, URZ, URZ ;  /* 0x000000fffffff290 */ /* 0x000fe4000fffe0ff */
.L_x_80:
[----:B------:R-:W3:Y:S01]  /*4880*/  SYNCS.PHASECHK.TRANS64.TRYWAIT P0, [UR17+0x48], R6 ;  /* 0x00004806ff0075a7 */ /* 0x000ee20008001111 */
[----:B------:R-:W-:Y:S02]  /*4890*/  ELECT P2, URZ, PT ;  /* 0x0000000000ff782f */ /* 0x000fe40003840000 */
[----:B------:R-:W-:Y:S01]  /*48a0*/  IADD3 R14, PT, PT, R14, 0x1, RZ ;  /* 0x000000010e0e7810 */ /* 0x000fe20007ffe0ff */
[----:B---3--:R-:W-:Y:S10]  /*48b0*/  @!P0 BRA `(.L_x_81) ;  /* 0x0000002400ec8947 */ /* 0x008ff40003800000 */
.L_x_132:
[----:B------:R-:W-:Y:S01]  /*48c0*/  PLOP3.LUT P1, PT, P1, P2, PT, 0xf2, 0x2f ;  /* 0x00000000002f781c */ /* 0x000fe20000f25e72 */
[----:B------:R-:W-:Y:S01]  /*48d0*/  UMOV UR18, 0x0 ;  /* 0x0000000000127882 */ /* 0x000fe20000000000 */
[----:B------:R-:W-:Y:S01]  /*48e0*/  UMOV UR19, 0x10000000 ;  /* 0x1000000000137882 */ /* 0x000fe20000000000 */
[----:B------:R-:W-:Y:S01]  /*48f0*/  UMOV UR12, UR36 ;  /* 0x00000024000c7c82 */ /* 0x000fe20008000000 */
[----:B------:R-:W-:Y:S01]  /*4900*/  LOP3.LUT R15, R15, 0x1, RZ, 0x3c, !PT ;  /* 0x000000010f0f7812 */ /* 0x000fe200078e3cff */
[----:B------:R-:W-:Y:S01]  /*4910*/  UPLOP3.LUT UP3, UPT, UPT, UPT, UPT, 0x80, 0x8 ;  /* 0x000000000008789c */ /* 0x000fe20003f6f070 */
[----:B------:R-:W-:Y:S07]  /*4920*/  UMOV UR36, UR24 ;  /* 0x0000001800247c82 */ /* 0x000fee0008000000 */
[----:B-1----:R-:W-:Y:S01]  /*4930*/  @!P1 IADD3 R6, P0, PT, R16, 0x580, RZ ;  /* 0x0000058010069810 */ /* 0x002fe20007f1e0ff */
[----:B------:R-:W-:Y:S03]  /*4940*/  VOTEU.ALL UP0, P1 ;  /* 0x0000000000ff7886 */ /* 0x000fe60000800000 */
[----:B------:R-:W-:Y:S01]  /*4950*/  @!P1 R2UR UR5, R6 ;  /* 0x00000000060592ca */ /* 0x000fe200000e0000 */
[----:B------:R-:W-:Y:S01]  /*4960*/  @!P1 IMAD.X R0, RZ, RZ, R17, P0 ;  /* 0x000000ffff009224 */ /* 0x000fe200000e0611 */
[----:B------:R-:W-:Y:S01]  /*4970*/  @!UP0 USHF.L.U32 UR10, UR45, 0x6, URZ ;  /* 0x000000062d0a8899 */ /* 0x000fe200080006ff */
[----:B------:R-:W-:Y:S01]  /*4980*/  ISETP.NE.AND P0, PT, R14, 0x2, PT ;  /* 0x000000020e00780c */ /* 0x000fe20003f05270 */
[----:B------:R-:W-:Y:S02]  /*4990*/  @!UP0 USHF.L.U32 UR11, UR46, 0x6, URZ ;  /* 0x000000062e0b8899 */ /* 0x000fe400080006ff */
[----:B------:R-:W-:Y:S01]  /*49a0*/  @!P1 R2UR UR4, R0 ;  /* 0x00000000000492ca */ /* 0x000fe200000e0000 */
[----:B------:R-:W-:Y:S01]  /*49b0*/  @!UP0 UIADD3 UR8, UPT, UPT, UR17, 0x200, URZ ;  /* 0x0000020011088890 */ /* 0x000fe2000fffe0ff */
[----:B------:R-:W-:Y:S01]  /*49c0*/  SEL R0, RZ, 0x1, P0 ;  /* 0x00000001ff007807 */ /* 0x000fe20000000000 */
[----:B------:R-:W-:Y:S01]  /*49d0*/  @!UP0 UIADD3 UR9, UPT, UPT, UR17, 0x40, URZ ;  /* 0x0000004011098890 */ /* 0x000fe2000fffe0ff */
[----:B------:R-:W-:Y:S01]  /*49e0*/  SEL R14, R14, RZ, P0 ;  /* 0x000000ff0e0e7207 */ /* 0x000fe20000000000 */
[----:B------:R-:W-:Y:S01]  /*49f0*/  VOTEU.ALL UP0, P1 ;  /* 0x0000000000ff7886 */ /* 0x000fe20000800000 */
[----:B------:R-:W-:Y:S01]  /*4a00*/  LOP3.LUT R13, R13, R0, RZ, 0x3c, !PT ;  /* 0x000000000d0d7212 */ /* 0x000fe200078e3cff */
[----:B------:R-:W-:Y:S01]  /*4a10*/  IMAD.U32 R6, RZ, RZ, UR5 ;  /* 0x00000005ff067e24 */ /* 0x000fe2000f8e00ff */
[----:B------:R-:W-:Y:S02]  /*4a20*/  UIADD3 UR45, UPT, UPT, UR7, UR60, URZ ;  /* 0x0000003c072d7290 */ /* 0x000fe4000fffe0ff */
[----:B------:R-:W-:Y:S03]  /*4a30*/  UIADD3 UR46, UPT, UPT, UR13, UR57, URZ ;  /* 0x000000390d2e7290 */ /* 0x000fe6000fffe0ff */
[----:B------:R-:W-:Y:S01]  /*4a40*/  IMAD.U32 R7, RZ, RZ, UR4 ;  /* 0x00000004ff077e24 */ /* 0x000fe2000f8e00ff */
[----:B------:R-:W-:Y:S04]  /*4a50*/  @!P1 R2UR UR4, R6 ;  /* 0x00000000060492ca */ /* 0x000fe800000e0000 */
[----:B------:R-:W-:Y:S11]  /*4a60*/  @!P1 R2UR UR5, R7 ;  /* 0x00000000070592ca */ /* 0x000ff600000e0000 */
[----:B------:R-:W-:Y:S02]  /*4a70*/  @!UPT UIADD3 URZ, UPT, UPT, URZ, URZ, URZ ;  /* 0x000000fffffff290 */ /* 0x000fe4000fffe0ff */
[----:B------:R3:W-:Y:S01]  /*4a80*/  @!UP0 UTMALDG.3D [UR8], [UR4], desc[UR18] ;  /* 0x00001208040085b4 */ /* 0x0007e20008011000 */
[----:B------:R3:W-:Y:S01]  /*4a90*/  @!P1 SYNCS.ARRIVE.TRANS64.RED.A0TR RZ, [UR17+0x40], R12 ;  /* 0x0000400cffff99a7 */ /* 0x0007e20008300411 */
[----:B------:R-:W-:Y:S01]  /*4aa0*/  SYNCS.ARRIVE.TRANS64.RED.A1T0 RZ, [UR48], RZ ;  /* 0x000000ffffff79a7 */ /* 0x000fe20008100430 */
[----:B------:R-:W-:Y:S05]  /*4ab0*/  BRA.U UP1, `(.L_x_82) ;  /* 0xfffffff5018c7547 */ /* 0x000fea000b83ffff */
[----:B------:R-:W-:Y:S07]  /*4ac0*/  MOV R0, UR17 ;  /* 0x0000001100007c02 */ /* 0x000fee0008000f00 */
.L_x_83:
[----:B-1----:R-:W-:-:S04]  /*4ad0*/  SHF.L.U32 R2, R15, 0x1f, RZ ;  /* 0x0000001f0f027819 */ /* 0x002fc800000006ff */
[----:B------:R1:W4:Y:S03]  /*4ae0*/  SYNCS.PHASECHK.TRANS64.TRYWAIT P0, [R0+URZ+0x48], R2 ;  /* 0x00004802000075a7 */ /* 0x00032600080011ff */
[----:B----4-:R-:W-:Y:S05]  /*4af0*/  @!P0 NANOSLEEP.SYNCS 0x989680 ;  /* 0x009896800000895d */ /* 0x010fea0003900000 */
[----:B------:R-:W4:Y:S02]  /*4b00*/  @!P0 SYNCS.PHASECHK.TRANS64 P0, [R0+URZ+0x48], R2 ;  /* 0x00004802000085a7 */ /* 0x000f2400080010ff */
[----:B--234-:R-:W-:Y:S05]  /*4b10*/  @P0 EXIT ;  /* 0x000000000000094d */ /* 0x01cfea0003800000 */
[----:B------:R-:W-:Y:S05]  /*4b20*/  BRA `(.L_x_83) ;  /* 0xfffffffc00e87947 */ /* 0x000fea000383ffff */
.L_x_74:
[----:B------:R-:W-:-:S06]  /*4b30*/  UISETP.GE.AND UP0, UPT, UR22, 0x4, UPT ;  /* 0x000000041600788c */ /* 0x000fcc000bf06270 */
[----:B------:R-:W-:-:S13]  /*4b40*/  PLOP3.LUT P0, PT, PT, PT, UP0, 0x80, 0x8 ;  /* 0x000000000008781c */ /* 0x000fda0003f0f008 */
[----:B-1----:R-:W-:Y:S05]  /*4b50*/  @!P0 EXIT ;  /* 0x000000000000894d */ /* 0x002fea0003800000 */
[----:B------:R-:W-:Y:S01]  /*4b60*/  BAR.SYNC.DEFER_BLOCKING 0x6, 0xa0 ;  /* 0x0182800000007b1d */ /* 0x000fe20000010000 */
[C---:B------:R-:W-:Y:S02]  /*4b70*/  IMAD.SHL.U32 R7, R76.reuse, 0x40, RZ ;  /* 0x000000404c077824 */ /* 0x040fe400078e00ff */
[----:B------:R-:W-:Y:S02]  /*4b80*/  HFMA2 R81, -RZ, RZ, 0, 0 ;  /* 0x00000000ff517431 */ /* 0x000fe400000001ff */
[C---:B------:R-:W-:Y:S01]  /*4b90*/  IMAD.SHL.U32 R4, R76.reuse, 0x20, RZ ;  /* 0x000000204c047824 */ /* 0x040fe200078e00ff */
[----:B------:R-:W-:Y:S01]  /*4ba0*/  CS2R R82, SRZ ;  /* 0x0000000000527805 */ /* 0x000fe2000001ff00 */
[----:B------:R-:W-:Y:S01]  /*4bb0*/  IMAD.SHL.U32 R6, R76, 0x2, RZ ;  /* 0x000000024c067824 */ /* 0x000fe200078e00ff */
[----:B------:R-:W-:Y:S01]  /*4bc0*/  UMOV UR44, 0x400 ;  /* 0x00000400002c7882 */ /* 0x000fe20000000000 */
[----:B------:R-:W-:Y:S01]  /*4bd0*/  LOP3.LUT R5, R7, 0x180, RZ, 0xc0, !PT ;  /* 0x0000018007057812 */ /* 0x000fe200078ec0ff */
[----:B------:R-:W-:Y:S01]  /*4be0*/  ULEA UR44, UR48, UR44, 0x18 ;  /* 0x0000002c302c7291 */ /* 0x000fe2000f8ec0ff */
[----:B------:R-:W-:Y:S01]  /*4bf0*/  LOP3.LUT R4, R4, 0xc00, RZ, 0xc0, !PT ;  /* 0x00000c0004047812 */ /* 0x000fe200078ec0ff */
[----:B------:R-:W1:Y:S01]  /*4c00*/  LDC.64 R72, c[0x0][0x888] ;  /* 0x00022200ff487b82 */ /* 0x000e620000000a00 */
[----:B------:R-:W-:Y:S01]  /*4c10*/  LOP3.LUT R6, R5, 0x20, R6, 0xf8, !PT ;  /* 0x0000002005067812 */ /* 0x000fe200078ef806 */
[----:B------:R-:W-:Y:S01]  /*4c20*/  IMAD.SHL.U32 R5, R76, 0x8, RZ ;  /* 0x000000084c057824 */ /* 0x000fe200078e00ff */
[----:B------:R-:W-:Y:S01]  /*4c30*/  LOP3.LUT R4, R4, 0x40, R7, 0xf8, !PT ;  /* 0x0000004004047812 */ /* 0x000fe200078ef807 */
[----:B------:R-:W-:Y:S01]  /*4c40*/  IMAD.U32 R37, R76, 0x10000, RZ ;  /* 0x000100004c257824 */ /* 0x000fe200078e00ff */
[----:B------:R-:W-:Y:S01]  /*4c50*/  UIADD3 UR4, UPT, UPT, UR44, 0x1200, URZ ;  /* 0x000012002c047890 */ /* 0x000fe2000fffe0ff */
[----:B------:R-:W-:Y:S01]  /*4c60*/  IMAD.MOV.U32 R36, RZ, RZ, RZ ;  /* 0x000000ffff247224 */ /* 0x000fe200078e00ff */
[----:B------:R-:W-:Y:S01]  /*4c70*/  LOP3.LUT R5, R6, 0x30, R5, 0x78, !PT ;  /* 0x0000003006057812 */ /* 0x000fe200078e7805 */
[----:B------:R-:W2:Y:S01]  /*4c80*/  LDC.64 R74, c[0x0][0x890] ;  /* 0x00022400ff4a7b82 */ /* 0x000ea20000000a00 */
[----:B------:R-:W-:Y:S01]  /*4c90*/  LOP3.LUT R4, R4, 0x200, R7, 0xf8, !PT ;  /* 0x0000020004047812 */ /* 0x000fe200078ef807 */
[----:B------:R-:W-:Y:S01]  /*4ca0*/  IMAD.MOV.U32 R84, RZ, RZ, RZ ;  /* 0x000000ffff547224 */ /* 0x000fe200078e00ff */
[----:B------:R-:W-:Y:S01]  /*4cb0*/  LOP3.LUT R37, R37, 0x600000, RZ, 0xc0, !PT ;  /* 0x0060000025257812 */ /* 0x000fe200078ec0ff */
[----:B------:R-:W-:Y:S01]  /*4cc0*/  IMAD.U32 R85, RZ, RZ, UR4 ;  /* 0x00000004ff557e24 */ /* 0x000fe2000f8e00ff */
[----:B------:R-:W-:Y:S01]  /*4cd0*/  LOP3.LUT R78, R4, R5, RZ, 0xfc, !PT ;  /* 0x00000005044e7212 */ /* 0x000fe200078efcff */
[----:B------:R-:W3:Y:S01]  /*4ce0*/  LDS R0, [UR44+0x110] ;  /* 0x0001102cff007984 */ /* 0x000ee20008000800 */
[----:B------:R-:W-:Y:S01]  /*4cf0*/  IMAD.SHL.U32 R4, R76, 0x10, RZ ;  /* 0x000000104c047824 */ /* 0x000fe200078e00ff */
[----:B------:R-:W4:Y:S01]  /*4d00*/  LDC.64 R70, c[0x0][0x8b0] ;  /* 0x00022c00ff467b82 */ /* 0x000f220000000a00 */
[----:B------:R-:W-:Y:S01]  /*4d10*/  IADD3 R77, PT, PT, R78, UR44, RZ ;  /* 0x0000002c4e4d7c10 */ /* 0x000fe2000fffe0ff */
[----:B------:R-:W1:Y:S02]  /*4d20*/  LDCU UR50, c[0x0][0x370] ;  /* 0x00006e00ff3277ac */ /* 0x000e640008000800 */
[----:B------:R-:W-:Y:S01]  /*4d30*/  LOP3.LUT R4, R4, 0x20, RZ, 0xc0, !PT ;  /* 0x0000002004047812 */ /* 0x000fe200078ec0ff */
[----:B------:R-:W1:Y:S03]  /*4d40*/  LDCU.64 UR62, c[0x0][0x348] ;  /* 0x00006900ff3e77ac */ /* 0x000e660008000a00 */
[----:B------:R-:W1:Y:S01]  /*4d50*/  LDC.64 R68, c[0x0][0x8a8] ;  /* 0x00022a00ff447b82 */ /* 0x000e620000000a00 */
[----:B------:R-:W-:Y:S01]  /*4d60*/  IADD3 R77, PT, PT, -R4, 0x200, R77 ;  /* 0x00000200044d7810 */ /* 0x000fe20007ffe14d */
[----:B------:R-:W1:Y:S01]  /*4d70*/  LDCU UR41, c[0x0][0xb0c] ;  /* 0x00016180ff2977ac */ /* 0x000e620008000800 */
[----:B------:R-:W1:Y:S01]  /*4d80*/  LDCU UR39, c[0x0][0xb30] ;  /* 0x00016600ff2777ac */ /* 0x000e620008000800 */
[----:B------:R-:W1:Y:S01]  /*4d90*/  LDCU.64 UR58, c[0x0][0x888] ;  /* 0x00011100ff3a77ac */ /* 0x000e620008000a00 */
[----:B------:R-:W1:Y:S01]  /*4da0*/  LDCU.64 UR42, c[0x0][0xb28] ;  /* 0x00016500ff2a77ac */ /* 0x000e620008000a00 */
[----:B------:R-:W1:Y:S01]  /*4db0*/  LDCU.128 UR52, c[0x0][0xb10] ;  /* 0x00016200ff3477ac */ /* 0x000e620008000c00 */
[----:B------:R-:W1:Y:S01]  /*4dc0*/  LDCU UR49, c[0x0][0x374] ;  /* 0x00006e80ff3177ac */ /* 0x000e620008000800 */
[----:B------:R-:W-:Y:S01]  /*4dd0*/  UIADD3 UR56, UPT, UPT, UR44, 0x200, URZ ;  /* 0x000002002c387890 */ /* 0x000fe2000fffe0ff */
[----:B---3--:R-:W-:-:S11]  /*4de0*/  IMAD.IADD R37, R0, 0x1, R37 ;  /* 0x0000000100257824 */ /* 0x008fd600078e0225 */
.L_x_101:
[----:B------:R-:W-:Y:S02]  /*4df0*/  LEA R3, R81, UR44, 0x3 ;  /* 0x0000002c51037c11 */ /* 0x000fe4000f8e18ff */
[----:B------:R-:W-:Y:S02]  /*4e00*/  SHF.L.U32 R0, R83, 0x1f, RZ ;  /* 0x0000001f53007819 */ /* 0x000fe400000006ff */
[----:B-1----:R-:W-:Y:S02]  /*4e10*/  LEA R4, R81, UR44, 0x4 ;  /* 0x0000002c51047c11 */ /* 0x002fe4000f8e20ff */
[----:B------:R-:W3:Y:S02]  /*4e20*/  SYNCS.PHASECHK.TRANS64.TRYWAIT P0, [R3+URZ+0x60], R0 ;  /* 0x00006000030075a7 */ /* 0x000ee400080011ff */
[----:B--23--:R-:W-:Y:S05]  /*4e30*/  @!P0 BRA `(.L_x_84) ;  /* 0x0000002000a48947 */ /* 0x00cfea0003800000 */
.L_x_133:
[----:B------:R-:W1:Y:S01]  /*4e40*/  LDS.128 R4, [R4+0xf0] ;  /* 0x0000f00004047984 */ /* 0x000e620000000c00 */
[----:B------:R-:W-:Y:S01]  /*4e50*/  UISETP.GE.AND UP0, UPT, UR40, 0x1, UPT ;  /* 0x000000012800788c */ /* 0x000fe2000bf06270 */
[----:B------:R-:W-:Y:S01]  /*4e60*/  @!PT LDS RZ, [RZ] ;  /* 0x00000000fffff984 */ /* 0x000fe20000000800 */
[----:B------:R-:W-:Y:S01]  /*4e70*/  @!PT LDS RZ, [RZ] ;  /* 0x00000000fffff984 */ /* 0x000fe20000000800 */
[----:B------:R-:W-:Y:S01]  /*4e80*/  @!PT LDS RZ, [RZ] ;  /* 0x00000000fffff984 */ /* 0x000fe20000000800 */
[----:B------:R-:W-:Y:S01]  /*4e90*/  @!PT LDS RZ, [RZ] ;  /* 0x00000000fffff984 */ /* 0x000fe20000000800 */
[----:B------:R2:W-:Y:S06]  /*4ea0*/  MEMBAR.ALL.CTA ;  /* 0x0000000000007992 */ /* 0x0005ec0000008000 */
[----:B--2---:R-:W2:Y:S01]  /*4eb0*/  FENCE.VIEW.ASYNC.S ;  /* 0x00000000000073c6 */ /* 0x004ea20000000000 */
[----:B-1----:R-:W-:Y:S11]  /*4ec0*/  LOP3.LUT P0, RZ, R6, 0x1, RZ, 0xc0, !PT ;  /* 0x0000000106ff7812 */ /* 0x002ff6000780c0ff */
[----:B------:R-:W-:Y:S02]  /*4ed0*/  @!UPT UIADD3 URZ, UPT, UPT, URZ, URZ, URZ ;  /* 0x000000fffffff290 */ /* 0x000fe4000fffe0ff */
[----:B--2---:R-:W-:Y:S01]  /*4ee0*/  VOTEU.ANY UP1, P0 ;  /* 0x0000000000ff7886 */ /* 0x004fe20000020100 */
[----:B------:R-:W-:Y:S01]  /*4ef0*/  PLOP3.LUT P0, PT, PT, PT, UP1, 0x80, 0x8 ;  /* 0x000000000008781c */ /* 0x000fe20003f0f018 */
[----:B------:R-:W-:Y:S11]  /*4f00*/  UP2UR UR47, UPR, URZ, 0x2 ;  /* 0x00000002ff2f7883 */ /* 0x000ff60008000000 */
[----:B------:R-:W-:Y:S01]  /*4f10*/  @!UPT UIADD3 URZ, UPT, UPT, URZ, URZ, URZ ;  /* 0x000000fffffff290 */ /* 0x000fe2000fffe0ff */
        /* <DEDUP_REMOVED lines=13> */
[----:B------:R-:W2:Y:S01]  /*4ff0*/  LDCU UR12, c[0x0][0xb20] ;  /* 0x00016400ff0c77ac */ /* 0x000ea20008000800 */
[----:B------:R-:W-:Y:S02]  /*5000*/  UIMAD.WIDE.U32 UR4, UR49, UR55, URZ ;  /* 0x00000037310472a5 */ /* 0x000fe4000f8e00ff */
[----:B------:R-:W-:Y:S02]  /*5010*/  UIMAD.WIDE.U32 UR6, UR50, UR52, URZ ;  /* 0x00000034320672a5 */ /* 0x000fe4000f8e00ff */
[----:B------:R-:W-:Y:S02]  /*5020*/  UISETP.NE.AND UP0, UPT, UR54, 0x1, UPT ;  /* 0x000000013600788c */ /* 0x000fe4000bf05270 */
[----:B------:R-:W-:Y:S02]  /*5030*/  UIMAD.WIDE.U32 UR8, UR37, UR55, URZ ;  /* 0x00000037250872a5 */ /* 0x000fe4000f8e00ff */
[----:B------:R-:W-:Y:S02]  /*5040*/  UIMAD.WIDE.U32 UR10, UR38, UR52, URZ ;  /* 0x00000034260a72a5 */ /* 0x000fe4000f8e00ff */
[----:B------:R-:W-:Y:S02]  /*5050*/  UISETP.NE.AND UP1, UPT, UR41, 0x1, UPT ;  /* 0x000000012900788c */ /* 0x000fe4000bf25270 */
[----:B------:R-:W-:Y:S01]  /*5060*/  UISETP.NE.AND UP2, UPT, UR40, 0x1, UPT ;  /* 0x000000012800788c */ /* 0x000fe2000bf45270 */
[----:B------:R-:W-:Y:S02]  /*5070*/  UMOV UR4, UR5 ;  /* 0x0000000500047c82 */ /* 0x000fe40008000000 */
[----:B--2---:R-:W-:Y:S03]  /*5080*/  USHF.R.U32.HI UR5, URZ, UR12, UR4 ;  /* 0x0000000cff057299 */ /* 0x004fe60008011604 */
[----:B------:R-:W-:Y:S02]  /*5090*/  UMOV UR4, UR7 ;  /* 0x0000000700047c82 */ /* 0x000fe40008000000 */
[----:B------:R-:W-:Y:S02]  /*50a0*/  USHF.R.U32.HI UR7, URZ, UR53, UR4 ;  /* 0x00000035ff077299 */ /* 0x000fe40008011604 */
[----:B------:R-:W-:Y:S02]  /*50b0*/  USEL UR4, UR49, UR5, !UP0 ;  /* 0x0000000531047287 */ /* 0x000fe4000c000000 */
[----:B------:R-:W-:Y:S01]  /*50c0*/  USEL UR7, UR50, UR7, !UP1 ;  /* 0x0000000732077287 */ /* 0x000fe2000c800000 */
[----:B------:R-:W-:Y:S01]  /*50d0*/  UMOV UR5, UR9 ;  /* 0x0000000900057c82 */ /* 0x000fe20008000000 */
[----:B------:R-:W-:Y:S02]  /*50e0*/  UIMAD.WIDE.U32 UR8, UR4, UR42, URZ ;  /* 0x0000002a040872a5 */ /* 0x000fe4000f8e00ff */
[----:B------:R-:W-:Y:S03]  /*50f0*/  USHF.R.U32.HI UR6, URZ, UR12, UR5 ;  /* 0x0000000cff067299 */ /* 0x000fe60008011605 */
[----:B------:R-:W-:Y:S01]  /*5100*/  UMOV UR5, UR11 ;  /* 0x0000000b00057c82 */ /* 0x000fe20008000000 */
[----:B------:R-:W-:Y:S02]  /*5110*/  UIMAD.WIDE.U32 UR10, UR7, UR42, URZ ;  /* 0x0000002a070a72a5 */ /* 0x000fe4000f8e00ff */
[----:B------:R-:W-:Y:S02]  /*5120*/  USHF.R.U32.HI UR12, URZ, UR53, UR5 ;  /* 0x00000035ff0c7299 */ /* 0x000fe40008011605 */
[----:B------:R-:W-:Y:S01]  /*5130*/  USEL UR6, UR37, UR6, !UP0 ;  /* 0x0000000625067287 */ /* 0x000fe2000c000000 */
[----:B------:R-:W-:Y:S02]  /*5140*/  UMOV UR5, UR9 ;  /* 0x0000000900057c82 */ /* 0x000fe40008000000 */
[----:B------:R-:W-:Y:S01]  /*5150*/  UMOV UR10, UR11 ;  /* 0x0000000b000a7c82 */ /* 0x000fe20008000000 */
[----:B------:R-:W-:Y:S02]  /*5160*/  @UP2 USHF.R.U32.HI UR4, URZ, UR43, UR5 ;  /* 0x0000002bff042299 */ /* 0x000fe40008011605 */
[----:B------:R-:W-:Y:S02]  /*5170*/  @UP2 USHF.R.U32.HI UR7, URZ, UR43, UR10 ;  /* 0x0000002bff072299 */ /* 0x000fe4000801160a */
[----:B------:R-:W-:Y:S02]  /*5180*/  UIMAD UR4, UR40, UR4, URZ ;  /* 0x00000004280472a4 */ /* 0x000fe4000f8e02ff */
[----:B------:R-:W-:Y:S02]  /*5190*/  UIMAD.WIDE.U32 UR10, UR6, UR42, URZ ;  /* 0x0000002a060a72a5 */ /* 0x000fe4000f8e00ff */
[----:B------:R-:W-:Y:S02]  /*51a0*/  USEL UR5, UR38, UR12, !UP1 ;  /* 0x0000000c26057287 */ /* 0x000fe4000c800000 */
[----:B------:R-:W-:Y:S02]  /*51b0*/  UIMAD UR8, UR40, UR7, URZ ;  /* 0x00000007280872a4 */ /* 0x000fe4000f8e02ff */
[----:B------:R-:W-:Y:S03]  /*51c0*/  UISETP.GE.AND UP0, UPT, UR6, UR4, UPT ;  /* 0x000000040600728c */ /* 0x000fe6000bf06270 */
[----:B------:R-:W-:Y:S01]  /*51d0*/  UMOV UR4, UR11 ;  /* 0x0000000b00047c82 */ /* 0x000fe20008000000 */
[----:B------:R-:W-:Y:S02]  /*51e0*/  UISETP.GE.OR UP0, UPT, UR5, UR8, UP0 ;  /* 0x000000080500728c */ /* 0x000fe40008706670 */
[----:B------:R-:W-:Y:S02]  /*51f0*/  USHF.R.U32.HI UR4, URZ, UR43, UR4 ;  /* 0x0000002bff047299 */ /* 0x000fe40008011604 */
[----:B------:R-:W-:Y:S02]  /*5200*/  UIMAD.WIDE.U32 UR8, UR5, UR42, URZ ;  /* 0x0000002a050872a5 */ /* 0x000fe4000f8e00ff */
[----:B------:R-:W-:Y:S02]  /*5210*/  USEL UR11, UR6, UR4, !UP2 ;  /* 0x00000004060b7287 */ /* 0x000fe4000d000000 */
[----:B------:R-:W-:Y:S02]  /*5220*/  UIADD3 UR8, UPT, UPT, -UR5, URZ, URZ ;  /* 0x000000ff05087290 */ /* 0x000fe4000fffe1ff */
[----:B------:R-:W-:Y:S01]  /*5230*/  UIADD3 UR10, UPT, UPT, -UR11, URZ, URZ ;  /* 0x000000ff0b0a7290 */ /* 0x000fe2000fffe1ff */
[----:B------:R-:W-:Y:S01]  /*5240*/  @!UP0 UMOV UR4, UR9 ;  /* 0x0000000900048c82 */ /* 0x000fe20008000000 */
[----:B------:R-:W-:Y:S02]  /*5250*/  UIADD3 UR9, UPT, UPT, -UR6, URZ, URZ ;  /* 0x000000ff06097290 */ /* 0x000fe4000fffe1ff */
[----:B------:R-:W-:Y:S02]  /*5260*/  @!UP0 USHF.R.U32.HI UR4, URZ, UR43, UR4 ;  /* 0x0000002bff048299 */ /* 0x000fe40008011604 */
[----:B------:R-:W-:Y:S02]  /*5270*/  UIMAD UR10, UR40, UR10, UR6 ;  /* 0x0000000a280a72a4 */ /* 0x000fe4000f8e0206 */
[----:B------:R-:W-:Y:S04]  /*5280*/  @!UP0 USEL UR4, UR5, UR4, !UP2 ;  /* 0x0000000405048287 */ /* 0x000fe8000d000000 */
[----:B------:R-:W-:Y:S02]  /*5290*/  @!UP0 UIMAD UR10, UR7, UR10, UR4 ;  /* 0x0000000a070a82a4 */ /* 0x000fe4000f8e0204 */
[----:B------:R-:W-:Y:S02]  /*52a0*/  @!UP0 UIADD3 UR11, UPT, UPT, UR11, -UR4, URZ ;  /* 0x800000040b0b8290 */ /* 0x000fe4000fffe0ff */
[----:B------:R-:W-:Y:S02]  /*52b0*/  UIMAD UR7, UR41, UR8, UR38 ;  /* 0x00000008290772a4 */ /* 0x000fe4000f8e0226 */
[----:B------:R-:W-:Y:S02]  /*52c0*/  @!UP0 UIMAD UR6, UR11, UR40, UR5 ;  /* 0x000000280b0682a4 */ /* 0x000fe4000f8e0205 */
[----:B------:R-:W-:Y:S01]  /*52d0*/  UIMAD UR4, UR54, UR9, UR37 ;  /* 0x00000009360472a4 */ /* 0x000fe2000f8e0225 */
[----:B------:R-:W-:Y:S02]  /*52e0*/  @!UP0 UMOV UR5, UR10 ;  /* 0x0000000a00058c82 */ /* 0x000fe40008000000 */
[----:B------:R-:W-:Y:S02]  /*52f0*/  UIMAD UR38, UR5, UR41, UR7 ;  /* 0x00000029052672a4 */ /* 0x000fe4000f8e0207 */
[----:B------:R-:W-:Y:S11]  /*5300*/  UIMAD UR37, UR6, UR54, UR4 ;  /* 0x00000036062572a4 */ /* 0x000ff6000f8e0204 */
[----:B------:R-:W-:Y:S01]  /*5310*/  @!UPT UIADD3 URZ, UPT, UPT, URZ, URZ, URZ ;  /* 0x000000fffffff290 */ /* 0x000fe2000fffe0ff */
.L_x_85:
[----:B------:R-:W-:Y:S01]  /*5320*/  UISETP.NE.AND UP0, UPT, UR39, 0x1, UPT ;  /* 0x000000012700788c */ /* 0x000fe2000bf05270 */
[----:B------:R-:W-:Y:S10]  /*5330*/  IADD3 R81, PT, PT, R81, 0x1, RZ ;  /* 0x0000000151517810 */ /* 0x000ff40007ffe0ff */
[----:B------:R-:W2:Y:S01]  /*5340*/  @!UP0 LDCU.128 UR12, c[0x0][0xb10] ;  /* 0x00016200ff0c87ac */ /* 0x000ea20008000c00 */
[----:B------:R-:W3:Y:S01]  /*5350*/  @!UP0 LDCU UR5, c[0x0][0xb0c] ;  /* 0x00016180ff0587ac */ /* 0x000ee20008000800 */
[----:B------:R-:W4:Y:S01]  /*5360*/  @!UP0 LDCU UR10, c[0x0][0xb20] ;  /* 0x00016400ff0a87ac */ /* 0x000f220008000800 */
[----:B--2---:R-:W-:Y:S02]  /*5370*/  UIMAD.WIDE.U32 UR8, UR38, UR12, URZ ;  /* 0x0000000c260872a5 */ /* 0x004fe4000f8e00ff */
[----:B------:R-:W-:Y:S02]  /*5380*/  UIMAD.WIDE.U32 UR6, UR37, UR15, URZ ;  /* 0x0000000f250672a5 */ /* 0x000fe4000f8e00ff */
[----:B------:R-:W-:Y:S03]  /*5390*/  @!UP0 UISETP.NE.AND UP1, UPT, UR14, 0x1, UPT ;  /* 0x000000010e00888c */ /* 0x000fe6000bf25270 */
[----:B------:R-:W-:Y:S01]  /*53a0*/  @!UP0 UMOV UR4, UR9 ;  /* 0x0000000900048c82 */ /* 0x000fe20008000000 */
[----:B---3--:R-:W-:Y:S02]  /*53b0*/  @!UP0 UISETP.NE.AND UP2, UPT, UR5, 0x1, UPT ;  /* 0x000000010500888c */ /* 0x008fe4000bf45270 */
[----:B------:R-:W-:Y:S01]  /*53c0*/  @!UP0 USHF.R.U32.HI UR4, URZ, UR13, UR4 ;  /* 0x0000000dff048299 */ /* 0x000fe20008011604 */
[----:B------:R-:W-:Y:S02]  /*53d0*/  @!UP0 UMOV UR6, UR7 ;  /* 0x0000000700068c82 */ /* 0x000fe40008000000 */
[----:B----4-:R-:W-:Y:S02]  /*53e0*/  @!UP0 USHF.R.U32.HI UR6, URZ, UR10, UR6 ;  /* 0x0000000aff068299 */ /* 0x010fe40008011606 */
[----:B------:R-:W-:Y:S02]  /*53f0*/  @!UP0 USEL UR7, UR38, UR4, !UP2 ;  /* 0x0000000426078287 */ /* 0x000fe4000d000000 */
[----:B------:R-:W-:Y:S04]  /*5400*/  @!UP0 USEL UR6, UR37, UR6, !UP1 ;  /* 0x0000000625068287 */ /* 0x000fe8000c800000 */
[----:B------:R-:W-:Y:S02]  /*5410*/  @!UP0 UIADD3 UR4, UPT, UPT, -UR7, UR6, URZ ;  /* 0x0000000607048290 */ /* 0x000fe4000fffe1ff */
[----:B------:R-:W-:Y:S02]  /*5420*/  @!UP0 UIADD3 UR6, UPT, UPT, UR7, -UR6, URZ ;  /* 0x8000000607068290 */ /* 0x000fe4000fffe0ff */
[----:B------:R-:W-:Y:S02]  /*5430*/  @!UP0 UIMAD UR38, UR4, UR5, UR38 ;  /* 0x00000005042682a4 */ /* 0x000fe4000f8e0226 */
[----:B------:R-:W-:Y:S02]  /*5440*/  @!UP0 UIMAD UR37, UR6, UR14, UR37 ;  /* 0x0000000e062582a4 */ /* 0x000fe4000f8e0225 */
[----:B------:R-:W-:Y:S09]  /*5450*/  ULOP3.LUT UP0, URZ, UR56, 0x1b0, URZ, 0xc0, !UPT ;  /* 0x000001b038ff7892 */ /* 0x000ff2000f80c0ff */
[----:B------:R-:W-:Y:S05]  /*5460*/  BRA.U !UP0, `(.L_x_86) ;  /* 0x0000000108407547 */ /* 0x000fea000b800000 */
[----:B------:R-:W2:Y:S01]  /*5470*/  LDCU.64 UR8, c[0x4][0x80] ;  /* 0x01001000ff0877ac */ /* 0x000ea20008000a00 */
[----:B------:R-:W-:Y:S01]  /*5480*/  MOV R3, 0x0 ;  /* 0x0000000000037802 */ /* 0x000fe20000000f00 */
[----:B------:R-:W-:Y:S02]  /*5490*/  HFMA2 R12, -RZ, RZ, 0, 5.9604644775390625e-08 ;  /* 0x00000001ff0c7431 */ /* 0x000fe400000001ff */
[----:B------:R-:W-:Y:S02]  /*54a0*/  IMAD.MOV.U32 R8, RZ, RZ, 0x70 ;  /* 0x00000070ff087424 */ /* 0x000fe400078e00ff */
[----:B------:R-:W-:Y:S01]  /*54b0*/  IMAD.MOV.U32 R13, RZ, RZ, RZ ;  /* 0x000000ffff0d7224 */ /* 0x000fe200078e00ff */
[----:B------:R-:W3:Y:S01]  /*54c0*/  LDCU.64 UR6, c[0x4][0x88] ;  /* 0x01001100ff0677ac */ /* 0x000ee20008000a00 */
[----:B------:R-:W4:Y:S01]  /*54d0*/  LDC.64 R2, c[0x4][R3] ;  /* 0x0100000003027b82 */ /* 0x000f220000000a00 */
[----:B------:R-:W1:Y:S01]  /*54e0*/  LDCU.64 UR4, c[0x4][0x8] ;  /* 0x01000100ff0477ac */ /* 0x000e620008000a00 */
[----:B--2---:R-:W-:Y:S01]  /*54f0*/  MOV R5, UR9 ;  /* 0x0000000900057c02 */ /* 0x004fe20008000f00 */
[----:B------:R-:W-:Y:S01]  /*5500*/  IMAD.U32 R4, RZ, RZ, UR8 ;  /* 0x00000008ff047e24 */ /* 0x000fe2000f8e00ff */
[----:B---3--:R-:W-:Y:S01]  /*5510*/  MOV R7, UR7 ;  /* 0x0000000700077c02 */ /* 0x008fe20008000f00 */
[----:B------:R-:W-:Y:S01]  /*5520*/  IMAD.U32 R6, RZ, RZ, UR6 ;  /* 0x00000006ff067e24 */ /* 0x000fe2000f8e00ff */
[----:B-1----:R-:W-:Y:S01]  /*5530*/  MOV R11, UR5 ;  /* 0x00000005000b7c02 */ /* 0x002fe20008000f00 */
[----:B------:R-:W-:Y:S02]  /*5540*/  IMAD.U32 R10, RZ, RZ, UR4 ;  /* 0x00000004ff0a7e24 */ /* 0x000fe4000f8e00ff */
[----:B------:R-:W-:Y:S07]  /*5550*/  LEPC R20, `(.L_x_86) ;  /* 0x000000001014794e */ /* 0x000fee0000000000 */
[----:B----45:R-:W-:Y:S05]  /*5560*/  CALL.ABS.NOINC R2 ;  /* 0x0000000002007343 */ /* 0x030fea0003c00000 */
.L_x_86:
[----:B------:R-:W-:Y:S01]  /*5570*/  LOP3.LUT P0, RZ, R85, 0x1b0, RZ, 0xc0, !PT ;  /* 0x000001b055ff7812 */ /* 0x000fe2000780c0ff */
[----:B------:R-:W-:Y:S11]  /*5580*/  BSSY.RECONVERGENT B6, `(.L_x_87) ;  /* 0x0000013000067945 */ /* 0x000ff60003800200 */
[----:B------:R-:W-:Y:S01]  /*5590*/  @!UPT UIADD3 URZ, UPT, UPT, URZ, URZ, URZ ;  /* 0x000000fffffff290 */ /* 0x000fe2000fffe0ff */
[----:B------:R-:W-:Y:S05]  /*55a0*/  @!P0 BRA `(.L_x_88) ;  /* 0x0000000000408947 */ /* 0x000fea0003800000 */
        /* <DEDUP_REMOVED lines=16> */
.L_x_88:
[----:B------:R-:W-:Y:S05]  /*56b0*/  BSYNC.RECONVERGENT B6 ;  /* 0x0000000000067941 */ /* 0x000fea0003800200 */
.L_x_87:
[----:B------:R-:W-:Y:S01]  /*56c0*/  ISETP.NE.U32.AND P3, PT, R74, RZ, PT ;  /* 0x000000ff4a00720c */ /* 0x000fe20003f65070 */
[----:B------:R-:W-:Y:S01]  /*56d0*/  UISETP.NE.AND UP1, UPT, UR61, URZ, UPT ;  /* 0x000000ff3d00728c */ /* 0x000fe2000bf25270 */
[----:B------:R-:W-:Y:S02]  /*56e0*/  ISETP.NE.U32.AND P4, PT, R70, RZ, PT ;  /* 0x000000ff4600720c */ /* 0x000fe40003f85070 */
[----:B------:R-:W-:Y:S02]  /*56f0*/  ISETP.NE.AND.EX P3, PT, R75, RZ, PT, P3 ;  /* 0x000000ff4b00720c */ /* 0x000fe40003f65330 */
[----:B------:R-:W-:Y:S02]  /*5700*/  PLOP3.LUT P1, PT, PT, PT, PT, 0x8, 0x80 ;  /* 0x000000000080781c */ /* 0x000fe40003f2e170 */
[----:B------:R-:W-:Y:S02]  /*5710*/  PLOP3.LUT P0, PT, PT, PT, UP1, 0x80, 0x8 ;  /* 0x000000000008781c */ /* 0x000fe40003f0f018 */
[----:B------:R-:W-:Y:S02]  /*5720*/  ISETP.NE.AND.EX P4, PT, R71, RZ, PT, P4 ;  /* 0x000000ff4700720c */ /* 0x000fe40003f85340 */
[----:B------:R-:W2:Y:S09]  /*5730*/  @UP1 LDCU.64 UR4, c[0x0][0x888] ;  /* 0x00011100ff0417ac */ /* 0x000eb20008000a00 */
[----:B------:R-:W-:Y:S01]  /*5740*/  @P0 PLOP3.LUT P1, PT, P3, PT, PT, 0x80, 0x8 ;  /* 0x000000000008081c */ /* 0x000fe20001f2f070 */
[----:B--2---:R-:W-:Y:S04]  /*5750*/  @UP1 UISETP.NE.U32.AND UP0, UPT, UR4, URZ, UPT ;  /* 0x000000ff0400128c */ /* 0x004fe8000bf05070 */
[----:B------:R-:W-:Y:S04]  /*5760*/  @UP1 UISETP.NE.AND.EX UP0, UPT, UR5, URZ, UPT, UP0 ;  /* 0x000000ff0500128c */ /* 0x000fe8000bf05300 */
[----:B------:R-:W-:Y:S01]  /*5770*/  @UP1 USEL UR4, URZ, 0xffffffff, UP0 ;  /* 0xffffffffff041887 */ /* 0x000fe20008000000 */
[----:B------:R-:W-:Y:S11]  /*5780*/  @!P3 BRA `(.L_x_89) ;  /* 0x000000000030b947 */ /* 0x000ff60003800000 */
[----:B------:R-:W-:Y:S01]  /*5790*/  ISETP.NE.U32.AND P2, PT, R72, RZ, PT ;  /* 0x000000ff4800720c */ /* 0x000fe20003f45070 */
[----:B------:R-:W2:Y:S01]  /*57a0*/  LDCU.64 UR6, c[0x0][0x358] ;  /* 0x00006b00ff0677ac */ /* 0x000ea20008000a00 */
[----:B------:R-:W-:Y:S02]  /*57b0*/  IMAD.MOV.U32 R79, RZ, RZ, 0x1 ;  /* 0x00000001ff4f7424 */ /* 0x000fe400078e00ff */
[----:B------:R-:W-:Y:S11]  /*57c0*/  ISETP.NE.AND.EX P2, PT, R73, RZ, PT, P2 ;  /* 0x000000ff4900720c */ /* 0x000ff60003f45320 */
[----:B------:R-:W-:Y:S02]  /*57d0*/  @!UPT UIADD3 URZ, UPT, UPT, URZ, URZ, URZ ;  /* 0x000000fffffff290 */ /* 0x000fe4000fffe0ff */
[----:B------:R-:W3:Y:S01]  /*57e0*/  @P2 LDC.64 R2, c[0x0][0x888] ;  /* 0x00022200ff022b82 */ /* 0x000ee20000000a00 */
[----:B-1----:R-:W-:Y:S04]  /*57f0*/  @P2 IMAD R0, R74, UR36, RZ ;  /* 0x000000244a002c24 */ /* 0x002fe8000f8e02ff */
[----:B---3--:R-:W-:Y:S04]  /*5800*/  @P2 IMAD.WIDE R2, R0, 0x4, R2 ;  /* 0x0000000400022825 */ /* 0x008fe800078e0202 */
[----:B------:R-:W-:Y:S01]  /*5810*/  HFMA2 R0, -RZ, RZ, 0, 5.9604644775390625e-08 ;  /* 0x00000001ff007431 */ /* 0x000fe200000001ff */
[----:B--2--5:R2:W5:Y:S04]  /*5820*/  @P2 LDG.E R39, desc[UR6][R2.64] ;  /* 0x0000000602272981 */ /* 0x024568000c1e1900 */
[----:B------:R-:W-:Y:S01]  /*5830*/  @!P2 PRMT R79, R0, 0x7610, R79 ;  /* 0x00007610004fa816 */ /* 0x000fe2000000004f */
[----:B--2---:R-:W3:Y:S06]  /*5840*/  @!P2 LDC R39, c[0x0][0x880] ;  /* 0x00022000ff27ab82 */ /* 0x004eec0000000800 */
.L_x_89:
[----:B------:R-:W-:Y:S05]  /*5850*/  @!P4 BRA `(.L_x_90) ;  /* 0x000000000024c947 */ /* 0x000fea0003800000 */
[----:B------:R-:W-:Y:S01]  /*5860*/  ISETP.NE.U32.AND P2, PT, R68, RZ, PT ;  /* 0x000000ff4400720c */ /* 0x000fe20003f45070 */
[----:B------:R-:W2:Y:S03]  /*5870*/  LDCU.64 UR6, c[0x0][0x358] ;  /* 0x00006b00ff0677ac */ /* 0x000ea60008000a00 */
[----:B------:R-:W-:Y:S11]  /*5880*/  ISETP.NE.AND.EX P2, PT, R69, RZ, PT, P2 ;  /* 0x000000ff4500720c */ /* 0x000ff60003f45320 */
[----:B------:R-:W-:Y:S02]  /*5890*/  @!UPT UIADD3 URZ, UPT, UPT, URZ, URZ, URZ ;  /* 0x000000fffffff290 */ /* 0x000fe4000fffe0ff */
[----:B------:R-:W4:Y:S01]  /*58a0*/  @P2 LDC.64 R2, c[0x0][0x8a8] ;  /* 0x00022a00ff022b82 */ /* 0x000f220000000a00 */
[----:B-1----:R-:W-:Y:S04]  /*58b0*/  @P2 IMAD R0, R70, UR36, RZ ;  /* 0x0000002446002c24 */ /* 0x002fe8000f8e02ff */
[----:B----4-:R-:W-:Y:S05]  /*58c0*/  @P2 IMAD.WIDE R2, R0, 0x4, R2 ;  /* 0x0000000400022825 */ /* 0x010fea00078e0202 */
[----:B--2--5:R2:W5:Y:S02]  /*58d0*/  @P2 LDG.E R38, desc[UR6][R2.64] ;  /* 0x0000000602262981 */ /* 0x024564000c1e1900 */
[----:B--2---:R-:W4:Y:S02]  /*58e0*/  @!P2 LDC R38, c[0x0][0x8a0] ;  /* 0x00022800ff26ab82 */ /* 0x004f240000000800 */
.L_x_90:
[----:B---3-5:R-:W-:Y:S01]  /*58f0*/  @P0 FSETP.NEU.AND P4, PT, R39, RZ, PT ;  /* 0x000000ff2700020b */ /* 0x028fe20003f8d000 */
[----:B-1----:R-:W-:Y:S01]  /*5900*/  IMAD.U32 R0, RZ, RZ, UR4 ;  /* 0x00000004ff007e24 */ /* 0x002fe2000f8e00ff */
[----:B------:R-:W-:Y:S01]  /*5910*/  @P0 LOP3.LUT P2, RZ, R79, 0xff, RZ, 0xc0, !PT ;  /* 0x000000ff4fff0812 */ /* 0x000fe2000784c0ff */
[----:B------:R-:W-:Y:S01]  /*5920*/  BSSY B1, `(.L_x_91) ;  /* 0x0000039000017945 */ /* 0x000fe20003800000 */
[----:B------:R-:W-:Y:S02]  /*5930*/  @P0 SEL R2, RZ, 0xffffffff, P4 ;  /* 0xffffffffff020807 */ /* 0x000fe40002000000 */
[----:B------:R-:W-:Y:S02]  /*5940*/  CS2R R66, SRZ ;  /* 0x0000000000427805 */ /* 0x000fe4000001ff00 */
[----:B------:R-:W-:Y:S02]  /*5950*/  LEA R22, R36, UR44, 0x3 ;  /* 0x0000002c24167c11 */ /* 0x000fe4000f8e18ff */
[----:B------:R-:W-:Y:S02]  /*5960*/  CS2R R64, SRZ ;  /* 0x0000000000407805 */ /* 0x000fe4000001ff00 */
[----:B------:R-:W-:Y:S02]  /*5970*/  @P1 SEL R2, R0, R2, !P2 ;  /* 0x0000000200021207 */ /* 0x000fe40005000000 */
[----:B------:R-:W-:Y:S02]  /*5980*/  CS2R R18, SRZ ;  /* 0x0000000000127805 */ /* 0x000fe4000001ff00 */
[----:B------:R-:W-:Y:S02]  /*5990*/  SHF.L.U32 R3, R84, 0x1f, RZ ;  /* 0x0000001f54037819 */ /* 0x000fe400000006ff */
[----:B------:R-:W-:Y:S02]  /*59a0*/  CS2R R16, SRZ ;  /* 0x0000000000107805 */ /* 0x000fe4000001ff00 */
[----:B------:R-:W-:Y:S02]  /*59b0*/  @P0 LOP3.LUT R2, R2, 0x1, RZ, 0xc0, !PT ;  /* 0x0000000102020812 */ /* 0x000fe400078ec0ff */
[----:B------:R-:W-:Y:S02]  /*59c0*/  PLOP3.LUT P5, PT, PT, PT, PT, 0x8, 0x80 ;  /* 0x000000000080781c */ /* 0x000fe40003fae170 */
[----:B------:R-:W-:Y:S02]  /*59d0*/  ISETP.NE.U32.OR P1, PT, R2, 0x1, !P0 ;  /* 0x000000010200780c */ /* 0x000fe40004725470 */
[----:B------:R-:W-:Y:S11]  /*59e0*/  LEA.HI R2, R36, R36, RZ, 0x1 ;  /* 0x0000002424027211 */ /* 0x000ff600078f08ff */
[----:B------:R-:W-:Y:S04]  /*59f0*/  @P1 SHF.L.U32 R0, R82, 0x1f, RZ ;  /* 0x0000001f52001819 */ /* 0x000fe800000006ff */
[----:B------:R1:W2:Y:S01]  /*5a00*/  @P1 SYNCS.PHASECHK.TRANS64.TRYWAIT P0, [UR44+0x40], R0 ;  /* 0x00004000ff0015a7 */ /* 0x0002a2000800112c */
[----:B------:R3:W3:Y:S01]  /*5a10*/  SYNCS.PHASECHK.TRANS64.TRYWAIT P4, [R22+URZ+0x80], R3 ;  /* 0x00008003160075a7 */ /* 0x0006e200080811ff */
[C---:B-1----:R-:W-:Y:S01]  /*5a20*/  IMAD.SHL.U32 R0, R2.reuse, 0x20, RZ ;  /* 0x0000002002007824 */ /* 0x042fe200078e00ff */
[----:B------:R-:W-:Y:S04]  /*5a30*/  LOP3.LUT R2, R2, 0xffe, RZ, 0xc0, !PT ;  /* 0x00000ffe02027812 */ /* 0x000fe800078ec0ff */
[----:B------:R-:W-:Y:S01]  /*5a40*/  LOP3.LUT R0, R0, 0xffffffc0, RZ, 0xc0, !PT ;  /* 0xffffffc000007812 */ /* 0x000fe200078ec0ff */
[----:B------:R-:W-:Y:S04]  /*5a50*/  IMAD.IADD R2, R36, 0x1, -R2 ;  /* 0x0000000124027824 */ /* 0x000fe800078e0a02 */
[----:B------:R-:W-:Y:S04]  /*5a60*/  IMAD.IADD R0, R37, 0x1, R0 ;  /* 0x0000000125007824 */ /* 0x000fe800078e0200 */
[----:B------:R-:W-:Y:S01]  /*5a70*/  IMAD R2, R2, 0x100000, R0 ;  /* 0x0010000002027824 */ /* 0x000fe200078e0200 */
[----:B--2---:R-:W-:Y:S01]  /*5a80*/  @P1 PLOP3.LUT P5, PT, P0, PT, PT, 0x8, 0x80 ;  /* 0x000000000080181c */ /* 0x004fe200007ae170 */
[----:B------:R-:W-:Y:S01]  /*5a90*/  @!UPT UIADD3 URZ, UPT, UPT, URZ, URZ, URZ ;  /* 0x000000fffffff290 */ /* 0x000fe2000fffe0ff */
[----:B---3--:R-:W-:Y:S11]  /*5aa0*/  @!P1 BRA `(.L_x_92) ;  /* 0x0000000000809947 */ /* 0x008ff60003800000 */
[----:B------:R-:W-:Y:S01]  /*5ab0*/  ISETP.NE.U32.AND P0, PT, RZ, UR58, PT ;  /* 0x0000003aff007c0c */ /* 0x000fe2000bf05070 */
[----:B------:R-:W-:Y:S01]  /*5ac0*/  BSSY B0, `(.L_x_93) ;  /* 0x0000012000007945 */ /* 0x000fe20003800000 */
[----:B------:R-:W-:Y:S02]  /*5ad0*/  FSETP.NEU.AND P2, PT, R39, RZ, PT ;  /* 0x000000ff2700720b */ /* 0x000fe40003f4d000 */
[----:B------:R-:W-:Y:S02]  /*5ae0*/  CS2R R18, SRZ ;  /* 0x0000000000127805 */ /* 0x000fe4000001ff00 */
[----:B------:R-:W-:Y:S02]  /*5af0*/  ISETP.NE.AND.EX P0, PT, RZ, UR59, PT, P0 ;  /* 0x0000003bff007c0c */ /* 0x000fe4000bf05300 */
[----:B------:R-:W-:Y:S02]  /*5b00*/  CS2R R16, SRZ ;  /* 0x0000000000107805 */ /* 0x000fe4000001ff00 */
[----:B------:R-:W-:Y:S02]  /*5b10*/  LOP3.LUT P1, RZ, R79, 0xff, RZ, 0xc0, !PT ;  /* 0x000000ff4fff7812 */ /* 0x000fe4000782c0ff */
[----:B------:R-:W-:Y:S02]  /*5b20*/  CS2R R66, SRZ ;  /* 0x0000000000427805 */ /* 0x000fe4000001ff00 */
[----:B------:R-:W-:Y:S02]  /*5b30*/  SEL R0, RZ, 0xffffffff, P2 ;  /* 0xffffffffff007807 */ /* 0x000fe40001000000 */
[----:B------:R-:W-:Y:S02]  /*5b40*/  CS2R R64, SRZ ;  /* 0x0000000000407805 */ /* 0x000fe4000001ff00 */
[----:B------:R-:W-:Y:S04]  /*5b50*/  SEL R4, RZ, 0xffffffff, P0 ;  /* 0xffffffffff047807 */ /* 0x000fe80000000000 */
[----:B------:R-:W-:Y:S04]  /*5b60*/  @P3 SEL R0, R4, R0, !P1 ;  /* 0x0000000004003207 */ /* 0x000fe80004800000 */
[----:B------:R-:W-:Y:S04]  /*5b70*/  LOP3.LUT R0, R0, 0x1, RZ, 0xc0, !PT ;  /* 0x0000000100007812 */ /* 0x000fe800078ec0ff */
[----:B------:R-:W-:Y:S01]  /*5b80*/  ISETP.NE.U32.AND P0, PT, R0, 0x1, PT ;  /* 0x000000010000780c */ /* 0x000fe20003f05070 */
[----:B------:R-:W-:Y:S01]  /*5b90*/  @!UPT UIADD3 URZ, UPT, UPT, URZ, URZ, URZ ;  /* 0x000000fffffff290 */ /* 0x000fe2000fffe0ff */
[----:B------:R-:W-:Y:S11]  /*5ba0*/  @!P5 BRA `(.L_x_94) ;  /* 0x00000000000cd947 */ /* 0x000ff60003800000 */
[----:B------:R-:W-:Y:S04]  /*5bb0*/  SHF.L.U32 R4, R82, 0x1f, RZ ;  /* 0x0000001f52047819 */ /* 0x000fe800000006ff */
[----:B------:R-:W1:Y:S02]  /*5bc0*/  SYNCS.PHASECHK.TRANS64.TRYWAIT P1, [UR44+0x40], R4 ;  /* 0x00004004ff0075a7 */ /* 0x000e64000802112c */
[----:B-1----:R-:W-:Y:S05]  /*5bd0*/  @!P1 BRA `(.L_x_95) ;  /* 0x0000001400509947 */ /* 0x002fea0003800000 */
.L_x_94:
[----:B------:R-:W-:Y:S05]  /*5be0*/  BSYNC B0 ;  /* 0x0000000000007941 */ /* 0x000fea0003800000 */
.L_x_93:
[----:B------:R2:W3:Y:S01]  /*5bf0*/  @P0 LDS.128 R16, [R78+UR44+0x200] ;  /* 0x0002002c4e100984 */ /* 0x0004e20008000c00 */
[----:B------:R-:W-:Y:S01]  /*5c00*/  UIADD3 UR4, UPT, UPT, UR44, 0x48, URZ ;  /* 0x000000482c047890 */ /* 0x000fe2000fffe0ff */
[----:B------:R-:W-:Y:S02]  /*5c10*/  LOP3.LUT R82, R82, 0x1, RZ, 0x3c, !PT ;  /* 0x0000000152527812 */ /* 0x000fe400078e3cff */
[----:B------:R2:W1:Y:S01]  /*5c20*/  @P0 LDS.128 R64, [R77+0x10] ;  /* 0x000010004d400984 */ /* 0x0004620000000c00 */
[----:B------:R-:W-:Y:S01]  /*5c30*/  UPRMT UR4, UR48, 0x654, UR4 ;  /* 0x0000065430047896 */ /* 0x000fe20008000004 */
[----:B------:R-:W-:Y:S01]  /*5c40*/  @!PT LDS RZ, [RZ] ;  /* 0x00000000fffff984 */ /* 0x000fe20000000800 */
[----:B------:R-:W-:Y:S01]  /*5c50*/  @!PT LDS RZ, [RZ] ;  /* 0x00000000fffff984 */ /* 0x000fe20000000800 */
[----:B------:R-:W-:Y:S01]  /*5c60*/  @!PT LDS RZ, [RZ] ;  /* 0x00000000fffff984 */ /* 0x000fe20000000800 */
[----:B------:R-:W-:Y:S01]  /*5c70*/  @!PT LDS RZ, [RZ] ;  /* 0x00000000fffff984 */ /* 0x000fe20000000800 */
[----:B------:R5:W-:Y:S06]  /*5c80*/  MEMBAR.ALL.CTA ;  /* 0x0000000000007992 */ /* 0x000bec0000008000 */
[----:B-----5:R-:W5:Y:S02]  /*5c90*/  FENCE.VIEW.ASYNC.S ;  /* 0x00000000000073c6 */ /* 0x020f640000000000 */
[----:B-----5:R-:W-:Y:S03]  /*5ca0*/  SYNCS.ARRIVE.TRANS64.RED.A1T0 RZ, [UR4], RZ ;  /* 0x000000ffffff79a7 */ /* 0x020fe60008100404 */
.L_x_92:
[----:B------:R-:W-:Y:S05]  /*5cb0*/  BSYNC B1 ;  /* 0x0000000000017941 */ /* 0x000fea0003800000 */
.L_x_91:
[----:B-1----:R-:W-:Y:S04]  /*5cc0*/  SHF.R.U32.HI R0, RZ, 0x15, R2 ;  /* 0x00000015ff007819 */ /* 0x002fe80000011602 */
[----:B------:R-:W-:Y:S01]  /*5cd0*/  LOP3.LUT P0, RZ, R0, 0x3, R80, 0x48, !PT ;  /* 0x0000000300ff7812 */ /* 0x000fe20007804850 */
[----:B------:R-:W-:Y:S01]  /*5ce0*/  @!UPT UIADD3 URZ, UPT, UPT, URZ, URZ, URZ ;  /* 0x000000fffffff290 */ /* 0x000fe2000fffe0ff */
[----:B------:R-:W-:Y:S11]  /*5cf0*/  @P4 BRA `(.L_x_96) ;  /* 0x0000000000084947 */ /* 0x000ff60003800000 */
[----:B------:R-:W1:Y:S02]  /*5d00*/  SYNCS.PHASECHK.TRANS64.TRYWAIT P1, [R22+URZ+0x80], R3 ;  /* 0x00008003160075a7 */ /* 0x000e6400080211ff */
[----:B-1----:R-:W-:Y:S05]  /*5d10*/  @!P1 BRA `(.L_x_97) ;  /* 0x0000001400189947 */ /* 0x002fea0003800000 */
.L_x_96:
[----:B------:R-:W-:Y:S05]  /*5d20*/  @!P0 BRA `(.L_x_98) ;  /* 0x0000000000408947 */ /* 0x000fea0003800000 */
[----:B------:R-:W1:Y:S01]  /*5d30*/  LDCU.64 UR8, c[0x4][0x70] ;  /* 0x01000e00ff0877ac */ /* 0x000e620008000a00 */
[----:B------:R-:W-:Y:S01]  /*5d40*/  MOV R15, 0x0 ;  /* 0x00000000000f7802 */ /* 0x000fe20000000f00 */
[----:B------:R-:W-:Y:S02]  /*5d50*/  HFMA2 R12, -RZ, RZ, 0, 5.9604644775390625e-08 ;  /* 0x00000001ff0c7431 */ /* 0x000fe400000001ff */
[----:B------:R-:W-:Y:S02]  /*5d60*/  IMAD.MOV.U32 R8, RZ, RZ, 0x192 ;  /* 0x00000192ff087424 */ /* 0x000fe400078e00ff */
[----:B------:R-:W-:Y:S01]  /*5d70*/  IMAD.MOV.U32 R13, RZ, RZ, RZ ;  /* 0x000000ffff0d7224 */ /* 0x000fe200078e00ff */
[----:B------:R-:W5:Y:S01]  /*5d80*/  LDCU.64 UR6, c[0x4][0x78] ;  /* 0x01000f00ff0677ac */ /* 0x000f620008000a00 */
[----:B------:R-:W2:Y:S01]  /*5d90*/  LDC.64 R14, c[0x4][R15] ;  /* 0x010000000f0e7b82 */ /* 0x000ea20000000a00 */
[----:B------:R-:W3:Y:S01]  /*5da0*/  LDCU.64 UR4, c[0x4][0x10] ;  /* 0x01000200ff0477ac */ /* 0x000ee20008000a00 */
[----:B-1----:R-:W-:Y:S01]  /*5db0*/  MOV R5, UR9 ;  /* 0x0000000900057c02 */ /* 0x002fe20008000f00 */
[----:B------:R-:W-:Y:S01]  /*5dc0*/  IMAD.U32 R4, RZ, RZ, UR8 ;  /* 0x00000008ff047e24 */ /* 0x000fe2000f8e00ff */
[----:B-----5:R-:W-:Y:S01]  /*5dd0*/  MOV R7, UR7 ;  /* 0x0000000700077c02 */ /* 0x020fe20008000f00 */
[----:B------:R-:W-:Y:S01]  /*5de0*/  IMAD.U32 R6, RZ, RZ, UR6 ;  /* 0x00000006ff067e24 */ /* 0x000fe2000f8e00ff */
[----:B---3--:R-:W-:Y:S01]  /*5df0*/  MOV R11, UR5 ;  /* 0x00000005000b7c02 */ /* 0x008fe20008000f00 */
[----:B------:R-:W-:Y:S02]  /*5e00*/  IMAD.U32 R10, RZ, RZ, UR4 ;  /* 0x00000004ff0a7e24 */ /* 0x000fe4000f8e00ff */
[----:B------:R-:W-:Y:S07]  /*5e10*/  LEPC R20, `(.L_x_98) ;  /* 0x000000001014794e */ /* 0x000fee0000000000 */
[----:B--2-4-:R-:W-:Y:S05]  /*5e20*/  CALL.ABS.NOINC R14 ;  /* 0x000000000e007343 */ /* 0x014fea0003c00000 */
.L_x_98:
[----:B------:R-:W-:Y:S01]  /*5e30*/  LOP3.LUT P0, RZ, R76, 0x60, RZ, 0xc0, !PT ;  /* 0x000000604cff7812 */ /* 0x000fe2000780c0ff */
[----:B------:R-:W-:Y:S05]  /*5e40*/  WARPSYNC.ALL ;  /* 0x0000000000007948 */ /* 0x000fea0003800000 */
[----:B------:R-:W-:Y:S01]  /*5e50*/  R2UR UR4, R2 ;  /* 0x00000000020472ca */ /* 0x000fe200000e0000 */
[----:B------:R-:W-:Y:S01]  /*5e60*/  BSSY.RECONVERGENT B0, `(.L_x_99) ;  /* 0x000009f000007945 */ /* 0x000fe20003800200 */
[-C--:B---3--:R-:W-:Y:S02]  /*5e70*/  F2FP.F16.E4M3.UNPACK_B R2, R16.reuse ;  /* 0x00000010ff02723e */ /* 0x088fe400020006ff */
[----:B------:R-:W-:Y:S02]  /*5e80*/  F2FP.F16.E4M3.UNPACK_B R16, R16.H1 ;  /* 0x00000010ff10723e */ /* 0x000fe400030006ff */
[----:B------:R-:W-:Y:S01]  /*5e90*/  R2UR UR5, R22 ;  /* 0x00000000160572ca */ /* 0x000fe200000e0000 */
[----:B------:R-:W-:Y:S01]  /*5ea0*/  HADD2.F32 R0, -RZ, R2.H0_H0 ;  /* 0x20000002ff007230 */ /* 0x000fe20000004100 */
[-C--:B------:R-:W-:Y:S01]  /*5eb0*/  F2FP.F16.E4M3.UNPACK_B R42, R17.reuse ;  /* 0x00000011ff2a723e */ /* 0x080fe200020006ff */
[--C-:B------:R-:W-:Y:S01]  /*5ec0*/  HADD2.F32 R3, -RZ, R16.reuse.H0_H0 ;  /* 0x20000010ff037230 */ /* 0x100fe20000004100 */
[----:B------:R-:W-:Y:S01]  /*5ed0*/  F2FP.F16.E4M3.UNPACK_B R44, R17.H1 ;  /* 0x00000011ff2c723e */ /* 0x000fe200030006ff */
[----:B------:R-:W-:Y:S01]  /*5ee0*/  HADD2.F32 R40, -RZ, R16.H1_H1 ;  /* 0x30000010ff287230 */ /* 0x000fe20000004100 */
[-C--:B------:R-:W-:Y:S01]  /*5ef0*/  F2FP.F16.E4M3.UNPACK_B R46, R18.reuse ;  /* 0x00000012ff2e723e */ /* 0x080fe200020006ff */
[----:B------:R-:W-:Y:S01]  /*5f00*/  HADD2.F32 R2, -RZ, R2.H1_H1 ;  /* 0x30000002ff027230 */ /* 0x000fe20000004100 */
[----:B------:R-:W-:Y:S01]  /*5f10*/  F2FP.F16.E4M3.UNPACK_B R48, R18.H1 ;  /* 0x00000012ff30723e */ /* 0x000fe200030006ff */
[--C-:B------:R-:W-:Y:S01]  /*5f20*/  HADD2.F32 R41, -RZ, R42.reuse.H0_H0 ;  /* 0x2000002aff297230 */ /* 0x100fe20000004100 */
[-C--:B------:R-:W-:Y:S01]  /*5f30*/  F2FP.F16.E4M3.UNPACK_B R50, R19.reuse ;  /* 0x00000013ff32723e */ /* 0x080fe200020006ff */
[----:B------:R-:W-:Y:S01]  /*5f40*/  HADD2.F32 R42, -RZ, R42.H1_H1 ;  /* 0x3000002aff2a7230 */ /* 0x000fe20000004100 */
[----:B------:R-:W-:Y:S01]  /*5f50*/  F2FP.F16.E4M3.UNPACK_B R52, R19.H1 ;  /* 0x00000013ff34723e */ /* 0x000fe200030006ff */
[----:B------:R-:W-:Y:S01]  /*5f60*/  HADD2.F32 R43, -RZ, R44.H0_H0 ;  /* 0x2000002cff2b7230 */ /* 0x000fe20000004100 */
[----:B------:R-:W-:Y:S01]  /*5f70*/  LDTM.16dp32bit_t0_t15.x32 R4, tmem[UR4] ;  /* 0x00000004000479ee */ /* 0x000fe20008a80000 */
[----:B------:R-:W1:Y:S01]  /*5f80*/  LDTM.16dp32bit_t16_t31.x32 R4, tmem[UR4+0x20] ;  /* 0x00002004000479ee */ /* 0x000e620008aa0000 */
[----:B------:R-:W-:Y:S01]  /*5f90*/  NOP ;  /* 0x0000000000007918 */ /* 0x000fe20000000000 */
[----:B------:R-:W-:Y:S01]  /*5fa0*/  UIADD3 UR4, UPT, UPT, UR5, 0xa0, URZ ;  /* 0x000000a005047890 */ /* 0x000fe2000fffe0ff */
[--C-:B------:R-:W-:Y:S01]  /*5fb0*/  HADD2.F32 R45, -RZ, R46.reuse.H0_H0 ;  /* 0x2000002eff2d7230 */ /* 0x100fe20000004100 */
[----:B------:R-:W-:Y:S01]  /*5fc0*/  F2FP.F16.E4M3.UNPACK_B R54, R64 ;  /* 0x00000040ff36723e */ /* 0x000fe200020006ff */
[----:B------:R-:W-:Y:S01]  /*5fd0*/  HADD2.F32 R46, -RZ, R46.H1_H1 ;  /* 0x3000002eff2e7230 */ /* 0x000fe20000004100 */
[----:B------:R-:W-:Y:S01]  /*5fe0*/  UPRMT UR4, UR48, 0x654, UR4 ;  /* 0x0000065430047896 */ /* 0x000fe20008000004 */
[--C-:B------:R-:W-:Y:S01]  /*5ff0*/  HADD2.F32 R49, -RZ, R50.reuse.H0_H0 ;  /* 0x20000032ff317230 */ /* 0x100fe20000004100 */
[-C--:B------:R-:W-:Y:S01]  /*6000*/  F2FP.F16.E4M3.UNPACK_B R58, R65.reuse ;  /* 0x00000041ff3a723e */ /* 0x080fe200020006ff */
[----:B------:R-:W-:Y:S01]  /*6010*/  HADD2.F32 R50, -RZ, R50.H1_H1 ;  /* 0x30000032ff327230 */ /* 0x000fe20000004100 */
[----:B------:R-:W-:Y:S01]  /*6020*/  F2FP.F16.E4M3.UNPACK_B R62, R66 ;  /* 0x00000042ff3e723e */ /* 0x000fe200020006ff */
[--C-:B------:R-:W-:Y:S01]  /*6030*/  HADD2.F32 R53, -RZ, R54.reuse.H0_H0 ;  /* 0x20000036ff357230 */ /* 0x100fe20000004100 */
[----:B------:R-:W-:Y:S01]  /*6040*/  F2FP.F16.E4M3.UNPACK_B R56, R64.H1 ;  /* 0x00000040ff38723e */ /* 0x000fe200030006ff */
[----:B------:R-:W-:Y:S01]  /*6050*/  HADD2.F32 R54, -RZ, R54.H1_H1 ;  /* 0x30000036ff367230 */ /* 0x000fe20000004100 */
[----:B------:R-:W-:Y:S01]  /*6060*/  F2FP.F16.E4M3.UNPACK_B R60, R65.H1 ;  /* 0x00000041ff3c723e */ /* 0x000fe200030006ff */
[----:B-1----:R-:W-:Y:S01]  /*6070*/  SYNCS.ARRIVE.TRANS64.RED.A1T0 RZ, [UR4], RZ ;  /* 0x000000ffffff79a7 */ /* 0x002fe20008100404 */
[--C-:B------:R-:W-:Y:S01]  /*6080*/  HADD2.F32 R57, -RZ, R58.reuse.H0_H0 ;  /* 0x2000003aff397230 */ /* 0x100fe20000004100 */
[-C--:B------:R-:W-:Y:S01]  /*6090*/  F2FP.F16.E4M3.UNPACK_B R65, R67.reuse ;  /* 0x00000043ff41723e */ /* 0x080fe200020006ff */
[----:B------:R-:W-:Y:S01]  /*60a0*/  HADD2.F32 R58, -RZ, R58.H1_H1 ;  /* 0x3000003aff3a7230 */ /* 0x000fe20000004100 */
[----:B------:R-:W-:Y:S01]  /*60b0*/  F2FP.F16.E4M3.UNPACK_B R64, R66.H1 ;  /* 0x00000042ff40723e */ /* 0x000fe200030006ff */
[--C-:B------:R-:W-:Y:S01]  /*60c0*/  HADD2.F32 R61, -RZ, R62.reuse.H0_H0 ;  /* 0x2000003eff3d7230 */ /* 0x100fe20000004100 */
[----:B------:R-:W-:Y:S01]  /*60d0*/  F2FP.F16.E4M3.UNPACK_B R67, R67.H1 ;  /* 0x00000043ff43723e */ /* 0x000fe200030006ff */
[----:B------:R-:W-:Y:S01]  /*60e0*/  HADD2.F32 R62, -RZ, R62.H1_H1 ;  /* 0x3000003eff3e7230 */ /* 0x000fe20000004100 */
[----:B------:R-:W-:Y:S01]  /*60f0*/  IADD3 R36, PT, PT, R36, 0x1, RZ ;  /* 0x0000000124247810 */ /* 0x000fe20007ffe0ff */
[C---:B----4-:R-:W-:Y:S01]  /*6100*/  FMUL R4, R38.reuse, R4 ;  /* 0x0000000426047220 */ /* 0x050fe20000400000 */
[C---:B------:R-:W-:Y:S01]  /*6110*/  FMUL R5, R38.reuse, R5 ;  /* 0x0000000526057220 */ /* 0x040fe20000400000 */
[C---:B------:R-:W-:Y:S01]  /*6120*/  FMUL R8, R38.reuse, R8 ;  /* 0x0000000826087220 */ /* 0x040fe20000400000 */
[C---:B------:R-:W-:Y:S01]  /*6130*/  FMUL R9, R38.reuse, R9 ;  /* 0x0000000926097220 */ /* 0x040fe20000400000 */
[C---:B------:R-:W-:Y:S01]  /*6140*/  FFMA R4, R39.reuse, R0, R4 ;  /* 0x0000000027047223 */ /* 0x040fe20000000004 */
[C---:B------:R-:W-:Y:S01]  /*6150*/  FFMA R5, R39.reuse, R2, R5 ;  /* 0x0000000227057223 */ /* 0x040fe20000000005 */
[C---:B------:R-:W-:Y:S01]  /*6160*/  FMUL R12, R38.reuse, R12 ;  /* 0x0000000c260c7220 */ /* 0x040fe20000400000 */
        /* <DEDUP_REMOVED lines=10> */
[----:B------:R-:W-:Y:S02]  /*6210*/  HADD2.F32 R44, -RZ, R44.H1_H1 ;  /* 0x3000002cff2c7230 */ /* 0x000fe40000004100 */
[C---:B------:R-:W-:Y:S01]  /*6220*/  FMUL R10, R38.reuse, R10 ;  /* 0x0000000a260a7220 */ /* 0x040fe20000400000 */
[C---:B------:R-:W-:Y:S01]  /*6230*/  FFMA R6, R39.reuse, R3, R6 ;  /* 0x0000000327067223 */ /* 0x040fe20000000006 */
[C---:B------:R-:W-:Y:S01]  /*6240*/  FFMA R7, R39.reuse, R40, R7 ;  /* 0x0000002827077223 */ /* 0x040fe20000000007 */
[C---:B------:R-:W-:Y:S01]  /*6250*/  FFMA R8, R39.reuse, R41, R8 ;  /* 0x0000002927087223 */ /* 0x040fe20000000008 */
[C---:B------:R-:W-:Y:S01]  /*6260*/  FFMA R9, R39.reuse, R42, R9 ;  /* 0x0000002a27097223 */ /* 0x040fe20000000009 */
[----:B------:R-:W-:Y:S01]  /*6270*/  FFMA R10, R39, R43, R10 ;  /* 0x0000002b270a7223 */ /* 0x000fe2000000000a */
[--C-:B------:R-:W-:Y:S01]  /*6280*/  HADD2.F32 R40, -RZ, R65.reuse.H0_H0 ;  /* 0x20000041ff287230 */ /* 0x100fe20000004100 */
[----:B------:R-:W-:Y:S01]  /*6290*/  F2FP.SATFINITE.E4M3.F32.PACK_AB_MERGE_C R86, R7, R6, RZ ;  /* 0x000000060756723e */ /* 0x000fe200048070ff */
[C---:B------:R-:W-:Y:S01]  /*62a0*/  FMUL R7, R38.reuse, R24 ;  /* 0x0000001826077220 */ /* 0x040fe20000400000 */
[C---:B------:R-:W-:Y:S01]  /*62b0*/  FMUL R24, R38.reuse, R29 ;  /* 0x0000001d26187220 */ /* 0x040fe20000400000 */
[C---:B------:R-:W-:Y:S01]  /*62c0*/  FMUL R29, R38.reuse, R34 ;  /* 0x00000022261d7220 */ /* 0x040fe20000400000 */
[----:B------:R-:W-:Y:S02]  /*62d0*/  HADD2.F32 R65, -RZ, R65.H1_H1 ;  /* 0x30000041ff417230 */ /* 0x000fe40000004100 */
[C---:B------:R-:W-:Y:S01]  /*62e0*/  FMUL R11, R38.reuse, R11 ;  /* 0x0000000b260b7220 */ /* 0x040fe20000400000 */
[--C-:B------:R-:W-:Y:S02]  /*62f0*/  HADD2.F32 R47, -RZ, R48.reuse.H0_H0 ;  /* 0x20000030ff2f7230 */ /* 0x100fe40000004100 */
[C---:B------:R-:W-:Y:S01]  /*6300*/  FMUL R14, R38.reuse, R14 ;  /* 0x0000000e260e7220 */ /* 0x040fe20000400000 */
[----:B------:R-:W-:Y:S02]  /*6310*/  HADD2.F32 R48, -RZ, R48.H1_H1 ;  /* 0x30000030ff307230 */ /* 0x000fe40000004100 */
[C---:B------:R-:W-:Y:S01]  /*6320*/  FFMA R11, R39.reuse, R44, R11 ;  /* 0x0000002c270b7223 */ /* 0x040fe2000000000b */
[C---:B------:R-:W-:Y:S01]  /*6330*/  FFMA R12, R39.reuse, R45, R12 ;  /* 0x0000002d270c7223 */ /* 0x040fe2000000000c */
[C---:B------:R-:W-:Y:S01]  /*6340*/  FFMA R13, R39.reuse, R46, R13 ;  /* 0x0000002e270d7223 */ /* 0x040fe2000000000d */
[----:B------:R-:W-:Y:S01]  /*6350*/  FFMA R14, R39, R47, R14 ;  /* 0x0000002f270e7223 */ /* 0x000fe2000000000e */
[C---:B------:R-:W-:Y:S01]  /*6360*/  FMUL R15, R38.reuse, R15 ;  /* 0x0000000f260f7220 */ /* 0x040fe20000400000 */
[--C-:B------:R-:W-:Y:S01]  /*6370*/  HADD2.F32 R51, -RZ, R52.reuse.H0_H0 ;  /* 0x20000034ff337230 */ /* 0x100fe20000004100 */
[----:B------:R-:W-:Y:S01]  /*6380*/  F2FP.SATFINITE.E4M3.F32.PACK_AB_MERGE_C R10, R11, R10, RZ ;  /* 0x0000000a0b0a723e */ /* 0x000fe200048070ff */
[----:B------:R-:W-:Y:S02]  /*6390*/  HADD2.F32 R52, -RZ, R52.H1_H1 ;  /* 0x30000034ff347230 */ /* 0x000fe40000004100 */
[C---:B------:R-:W-:Y:S01]  /*63a0*/  FFMA R15, R39.reuse, R48, R15 ;  /* 0x00000030270f7223 */ /* 0x040fe2000000000f */
[C---:B------:R-:W-:Y:S01]  /*63b0*/  FFMA R16, R39.reuse, R49, R16 ;  /* 0x0000003127107223 */ /* 0x040fe20000000010 */
[C---:B------:R-:W-:Y:S01]  /*63c0*/  FFMA R17, R39.reuse, R50, R17 ;  /* 0x0000003227117223 */ /* 0x040fe20000000011 */
[C---:B------:R-:W-:Y:S01]  /*63d0*/  FMUL R18, R38.reuse, R18 ;  /* 0x0000001226127220 */ /* 0x040fe20000400000 */
[C---:B------:R-:W-:Y:S01]  /*63e0*/  FMUL R19, R38.reuse, R19 ;  /* 0x0000001326137220 */ /* 0x040fe20000400000 */
[--C-:B------:R-:W-:Y:S02]  /*63f0*/  HADD2.F32 R55, -RZ, R56.reuse.H0_H0 ;  /* 0x20000038ff377230 */ /* 0x100fe40000004100 */
[C---:B------:R-:W-:Y:S01]  /*6400*/  FMUL R3, R38.reuse, R22 ;  /* 0x0000001626037220 */ /* 0x040fe20000400000 */
[C---:B------:R-:W-:Y:S01]  /*6410*/  FFMA R18, R39.reuse, R51, R18 ;  /* 0x0000003327127223 */ /* 0x040fe20000000012 */
[----:B------:R-:W-:Y:S02]  /*6420*/  HADD2.F32 R56, -RZ, R56.H1_H1 ;  /* 0x30000038ff387230 */ /* 0x000fe40000004100 */
[C---:B------:R-:W-:Y:S01]  /*6430*/  FFMA R19, R39.reuse, R52, R19 ;  /* 0x0000003427137223 */ /* 0x040fe20000000013 */
[C---:B------:R-:W-:Y:S01]  /*6440*/  FMUL R6, R38.reuse, R23 ;  /* 0x0000001726067220 */ /* 0x040fe20000400000 */
[C---:B------:R-:W-:Y:S01]  /*6450*/  FFMA R0, R39.reuse, R53, R0 ;  /* 0x0000003527007223 */ /* 0x040fe20000000000 */
[C---:B------:R-:W-:Y:S01]  /*6460*/  FFMA R2, R39.reuse, R54, R2 ;  /* 0x0000003627027223 */ /* 0x040fe20000000002 */
[--C-:B------:R-:W-:Y:S02]  /*6470*/  HADD2.F32 R59, -RZ, R60.reuse.H0_H0 ;  /* 0x2000003cff3b7230 */ /* 0x100fe40000004100 */
[C---:B------:R-:W-:Y:S01]  /*6480*/  FFMA R3, R39.reuse, R55, R3 ;  /* 0x0000003727037223 */ /* 0x040fe20000000003 */
[----:B------:R-:W-:Y:S02]  /*6490*/  HADD2.F32 R60, -RZ, R60.H1_H1 ;  /* 0x3000003cff3c7230 */ /* 0x000fe40000004100 */
[C---:B------:R-:W-:Y:S01]  /*64a0*/  FMUL R21, R38.reuse, R26 ;  /* 0x0000001a26157220 */ /* 0x040fe20000400000 */
[C---:B------:R-:W-:Y:S01]  /*64b0*/  FMUL R22, R38.reuse, R27 ;  /* 0x0000001b26167220 */ /* 0x040fe20000400000 */
[C---:B------:R-:W-:Y:S01]  /*64c0*/  FFMA R6, R39.reuse, R56, R6 ;  /* 0x0000003827067223 */ /* 0x040fe20000000006 */
[C---:B------:R-:W-:Y:S01]  /*64d0*/  FFMA R7, R39.reuse, R57, R7 ;  /* 0x0000003927077223 */ /* 0x040fe20000000007 */
[C---:B------:R-:W-:Y:S01]  /*64e0*/  FMUL R23, R38.reuse, R28 ;  /* 0x0000001c26177220 */ /* 0x040fe20000400000 */
[C---:B------:R-:W-:Y:S01]  /*64f0*/  FFMA R20, R39.reuse, R58, R20 ;  /* 0x0000003a27147223 */ /* 0x040fe20000000014 */
[--C-:B------:R-:W-:Y:S02]  /*6500*/  HADD2.F32 R63, -RZ, R64.reuse.H0_H0 ;  /* 0x20000040ff3f7230 */ /* 0x100fe40000004100 */
[C---:B------:R-:W-:Y:S01]  /*6510*/  FFMA R21, R39.reuse, R59, R21 ;  /* 0x0000003b27157223 */ /* 0x040fe20000000015 */
[----:B------:R-:W-:Y:S02]  /*6520*/  HADD2.F32 R64, -RZ, R64.H1_H1 ;  /* 0x30000040ff407230 */ /* 0x000fe40000004100 */
[C---:B------:R-:W-:Y:S01]  /*6530*/  FFMA R22, R39.reuse, R60, R22 ;  /* 0x0000003c27167223 */ /* 0x040fe20000000016 */
[C---:B------:R-:W-:Y:S01]  /*6540*/  FMUL R26, R38.reuse, R31 ;  /* 0x0000001f261a7220 */ /* 0x040fe20000400000 */
[C---:B------:R-:W-:Y:S01]  /*6550*/  FMUL R27, R38.reuse, R32 ;  /* 0x00000020261b7220 */ /* 0x040fe20000400000 */
[C---:B------:R-:W-:Y:S01]  /*6560*/  FFMA R23, R39.reuse, R61, R23 ;  /* 0x0000003d27177223 */ /* 0x040fe20000000017 */
[----:B------:R-:W-:Y:S01]  /*6570*/  FMUL R28, R38, R33 ;  /* 0x00000021261c7220 */ /* 0x000fe20000400000 */
[C---:B------:R-:W-:Y:S01]  /*6580*/  FFMA R24, R39.reuse, R62, R24 ;  /* 0x0000003e27187223 */ /* 0x040fe20000000018 */
[--C-:B------:R-:W-:Y:S02]  /*6590*/  HADD2.F32 R66, -RZ, R67.reuse.H0_H0 ;  /* 0x20000043ff427230 */ /* 0x100fe40000004100 */
[C---:B------:R-:W-:Y:S01]  /*65a0*/  FFMA R25, R39.reuse, R63, R25 ;  /* 0x0000003f27197223 */ /* 0x040fe20000000019 */
[----:B------:R-:W-:Y:S02]  /*65b0*/  HADD2.F32 R67, -RZ, R67.H1_H1 ;  /* 0x30000043ff437230 */ /* 0x000fe40000004100 */
[----:B------:R-:W-:Y:S01]  /*65c0*/  FFMA R26, R39, R64, R26 ;  /* 0x00000040271a7223 */ /* 0x000fe2000000001a */
[----:B------:R-:W-:Y:S01]  /*65d0*/  F2FP.SATFINITE.E4M3.F32.PACK_AB_MERGE_C R14, R15, R14, RZ ;  /* 0x0000000e0f0e723e */ /* 0x000fe200048070ff */
[----:B------:R-:W-:Y:S01]  /*65e0*/  FFMA R27, R39, R40, R27 ;  /* 0x00000028271b7223 */ /* 0x000fe2000000001b */
[----:B------:R-:W-:Y:S01]  /*65f0*/  F2FP.SATFINITE.E4M3.F32.PACK_AB_MERGE_C R18, R19, R18, RZ ;  /* 0x000000121312723e */ /* 0x000fe200048070ff */
[C---:B------:R-:W-:Y:S01]  /*6600*/  FFMA R28, R39.reuse, R65, R28 ;  /* 0x00000041271c7223 */ /* 0x040fe2000000001c */
[C---:B------:R-:W-:Y:S01]  /*6610*/  FFMA R29, R39.reuse, R66, R29 ;  /* 0x00000042271d7223 */ /* 0x040fe2000000001d */
[----:B------:R-:W-:Y:S01]  /*6620*/  FFMA R30, R39, R67, R30 ;  /* 0x00000043271e7223 */ /* 0x000fe2000000001e */
[----:B------:R-:W-:Y:S02]  /*6630*/  F2FP.SATFINITE.E4M3.F32.PACK_AB_MERGE_C R32, R5, R4, R86 ;  /* 0x000000040520723e */ /* 0x000fe40004807056 */
[----:B------:R-:W-:Y:S02]  /*6640*/  F2FP.SATFINITE.E4M3.F32.PACK_AB_MERGE_C R33, R9, R8, R10 ;  /* 0x000000080921723e */ /* 0x000fe4000480700a */
[----:B------:R-:W-:Y:S02]  /*6650*/  F2FP.SATFINITE.E4M3.F32.PACK_AB_MERGE_C R34, R13, R12, R14 ;  /* 0x0000000c0d22723e */ /* 0x000fe4000480700e */
[----:B------:R-:W-:Y:S02]  /*6660*/  F2FP.SATFINITE.E4M3.F32.PACK_AB_MERGE_C R35, R17, R16, R18 ;  /* 0x000000101123723e */ /* 0x000fe40004807012 */
[----:B------:R-:W-:Y:S02]  /*6670*/  F2FP.SATFINITE.E4M3.F32.PACK_AB_MERGE_C R3, R6, R3, RZ ;  /* 0x000000030603723e */ /* 0x000fe400048070ff */
[----:B------:R-:W-:Y:S01]  /*6680*/  F2FP.SATFINITE.E4M3.F32.PACK_AB_MERGE_C R5, R22, R21, RZ ;  /* 0x000000151605723e */ /* 0x000fe200048070ff */
[----:B------:R1:W-:Y:S01]  /*6690*/  STS.128 [R78+UR44+0x1200], R32 ;  /* 0x001200204e007988 */ /* 0x0003e20008000c2c */
[----:B------:R-:W-:Y:S02]  /*66a0*/  F2FP.SATFINITE.E4M3.F32.PACK_AB_MERGE_C R6, R26, R25, RZ ;  /* 0x000000191a06723e */ /* 0x000fe400048070ff */
[----:B------:R-:W-:Y:S02]  /*66b0*/  F2FP.SATFINITE.E4M3.F32.PACK_AB_MERGE_C R29, R30, R29, RZ ;  /* 0x0000001d1e1d723e */ /* 0x000fe400048070ff */
[----:B------:R-:W-:Y:S02]  /*66c0*/  F2FP.SATFINITE.E4M3.F32.PACK_AB_MERGE_C R5, R20, R7, R5 ;  /* 0x000000071405723e */ /* 0x000fe40004807005 */
[----:B------:R-:W-:Y:S02]  /*66d0*/  F2FP.SATFINITE.E4M3.F32.PACK_AB_MERGE_C R4, R2, R0, R3 ;  /* 0x000000000204723e */ /* 0x000fe40004807003 */
[----:B------:R-:W-:Y:S02]  /*66e0*/  F2FP.SATFINITE.E4M3.F32.PACK_AB_MERGE_C R6, R24, R23, R6 ;  /* 0x000000171806723e */ /* 0x000fe40004807006 */
[----:B------:R-:W-:Y:S05]  /*66f0*/  F2FP.SATFINITE.E4M3.F32.PACK_AB_MERGE_C R7, R28, R27, R29 ;  /* 0x0000001b1c07723e */ /* 0x000fea000480701d */
[----:B------:R1:W-:Y:S01]  /*6700*/  STS.128 [R77+0x1010], R4 ;  /* 0x001010044d007388 */ /* 0x0003e20000000c00 */
[----:B------:R-:W-:Y:S01]  /*6710*/  @!PT LDS RZ, [RZ] ;  /* 0x00000000fffff984 */ /* 0x000fe20000000800 */
[----:B------:R-:W-:Y:S01]  /*6720*/  @!PT LDS RZ, [RZ] ;  /* 0x00000000fffff984 */ /* 0x000fe20000000800 */
[----:B------:R-:W-:Y:S01]  /*6730*/  @!PT LDS RZ, [RZ] ;  /* 0x00000000fffff984 */ /* 0x000fe20000000800 */
[----:B------:R-:W-:Y:S01]  /*6740*/  @!PT LDS RZ, [RZ] ;  /* 0x00000000fffff984 */ /* 0x000fe20000000800 */
[----:B------:R3:W-:Y:S07]  /*6750*/  MEMBAR.ALL.CTA ;  /* 0x0000000000007992 */ /* 0x0007ee0000008000 */
[----:B---3--:R-:W3:Y:S02]  /*6760*/  FENCE.VIEW.ASYNC.S ;  /* 0x00000000000073c6 */ /* 0x008ee40000000000 */
[----:B---3--:R-:W-:Y:S06]  /*6770*/  BAR.SYNC.DEFER_BLOCKING 0x1, 0x80 ;  /* 0x0042000000007b1d */ /* 0x008fec0000010000 */
[----:B------:R-:W-:Y:S05]  /*6780*/  @P0 BRA `(.L_x_100) ;  /* 0x0000000000300947 */ /* 0x000fea0003800000 */
[----:B------:R-:W-:Y:S02]  /*6790*/  UIADD3 UR4, UPT, UPT, UR44, 0x1200, URZ ;  /* 0x000012002c047890 */ /* 0x000fe4000fffe0ff */
[----:B------:R-:W-:Y:S02]  /*67a0*/  USHF.L.U32 UR9, UR45, 0x6, URZ ;  /* 0x000000062d097899 */ /* 0x000fe400080006ff */
[----:B------:R-:W-:Y:S02]  /*67b0*/  USHF.L.U32 UR10, UR46, 0x6, URZ ;  /* 0x000000062e0a7899 */ /* 0x000fe400080006ff */
[----:B------:R-:W-:Y:S01]  /*67c0*/  MOV R85, UR4 ;  /* 0x0000000400557c02 */ /* 0x000fe20008000f00 */
[----:B------:R-:W-:Y:S01]  /*67d0*/  UIADD3 UR4, UP0, UPT, UR62, 0x680, URZ ;  /* 0x000006803e047890 */ /* 0x000fe2000ff1e0ff */
[----:B------:R-:W-:Y:S02]  /*67e0*/  UMOV UR11, UR36 ;  /* 0x00000024000b7c82 */ /* 0x000fe40008000000 */
[----:B------:R-:W-:Y:S01]  /*67f0*/  R2UR UR8, R85 ;  /* 0x00000000550872ca */ /* 0x000fe200000e0000 */
[----:B------:R-:W-:Y:S11]  /*6800*/  UIADD3.X UR5, UPT, UPT, URZ, UR63, URZ, UP0, !UPT ;  /* 0x0000003fff057290 */ /* 0x000ff600087fe4ff */
[----:B------:R-:W-:Y:S01]  /*6810*/  @!UPT UIADD3 URZ, UPT, UPT, URZ, URZ, URZ ;  /* 0x000000fffffff290 */ /* 0x000fe2000fffe0ff */
[----:B------:R3:W-:Y:S01]  /*6820*/  UTMASTG.3D [UR8], [UR4] ;  /* 0x00000008040073b5 */ /* 0x0007e20008010000 */
[----:B------:R0:W-:Y:S01]  /*6830*/  UTMACMDFLUSH ;  /* 0x00000000000079b7 */ /* 0x0001e20000000000 */
[----:B---3--:R-:W-:Y:S04]  /*6840*/  DEPBAR.LE SB0, 0x0 ;  /* 0x000080000000791a */ /* 0x008fe80000000000 */
.L_x_100:
[----:B------:R-:W-:Y:S05]  /*6850*/  BSYNC.RECONVERGENT B0 ;  /* 0x0000000000007941 */ /* 0x000fea0003800200 */
.L_x_99:
[----:B------:R-:W-:Y:S01]  /*6860*/  BAR.SYNC.DEFER_BLOCKING 0x1, 0x80 ;  /* 0x0042000000007b1d */ /* 0x000fe20000010000 */
[----:B------:R-:W-:Y:S01]  /*6870*/  ISETP.NE.AND P0, PT, R81, 0x2, PT ;  /* 0x000000025100780c */ /* 0x000fe20003f05270 */
[----:B------:R-:W-:Y:S01]  /*6880*/  UISETP.NE.AND UP0, UPT, UR47, URZ, UPT ;  /* 0x000000ff2f00728c */ /* 0x000fe2000bf05270 */
[----:B------:R-:W-:Y:S01]  /*6890*/  ISETP.NE.AND P1, PT, R36, 0x4, PT ;  /* 0x000000042400780c */ /* 0x000fe20003f25270 */
[----:B------:R-:W-:Y:S01]  /*68a0*/  UIADD3 UR45, UPT, UPT, UR37, UR60, URZ ;  /* 0x0000003c252d7290 */ /* 0x000fe2000fffe0ff */
[----:B------:R-:W-:Y:S01]  /*68b0*/  SEL R2, RZ, 0x1, P0 ;  /* 0x00000001ff027807 */ /* 0x000fe20000000000 */
[----:B------:R-:W-:Y:S01]  /*68c0*/  UIADD3 UR46, UPT, UPT, UR38, UR57, URZ ;  /* 0x00000039262e7290 */ /* 0x000fe2000fffe0ff */
[----:B------:R-:W-:Y:S02]  /*68d0*/  SEL R0, RZ, 0x1, P1 ;  /* 0x00000001ff007807 */ /* 0x000fe40000800000 */
[----:B------:R-:W-:Y:S02]  /*68e0*/  LOP3.LUT R83, R83, R2, RZ, 0x3c, !PT ;  /* 0x0000000253537212 */ /* 0x000fe400078e3cff */
[----:B------:R-:W-:Y:S02]  /*68f0*/  LOP3.LUT R84, R84, R0, RZ, 0x3c, !PT ;  /* 0x0000000054547212 */ /* 0x000fe400078e3cff */
[----:B------:R-:W-:Y:S02]  /*6900*/  SEL R81, R81, RZ, P0 ;  /* 0x000000ff51517207 */ /* 0x000fe40000000000 */
[----:B------:R-:W-:Y:S01]  /*6910*/  SEL R36, R36, RZ, P1 ;  /* 0x000000ff24247207 */ /* 0x000fe20000800000 */
[----:B------:R-:W-:Y:S01]  /*6920*/  UMOV UR36, UR51 ;  /* 0x0000003300247c82 */ /* 0x000fe20008000000 */
[----:B------:R-:W-:Y:S05]  /*6930*/  BRA.U UP0, `(.L_x_101) ;  /* 0xffffffe5002c7547 */ /* 0x000fea000b83ffff */
[----:B------:R-:W-:Y:S05]  /*6940*/  EXIT ;  /* 0x000000000000794d */ /* 0x000fea0003800000 */
.L_x_24:
[----:B--2---:R2:W3:Y:S02]  /*6950*/  SYNCS.PHASECHK.TRANS64.TRYWAIT P0, [R0+URZ+0xd0], R2 ;  /* 0x0000d002000075a7 */ /* 0x0044e400080011ff */
[----:B---3--:R-:W-:Y:S05]  /*6960*/  @!P0 NANOSLEEP.SYNCS 0x989680 ;  /* 0x009896800000895d */ /* 0x008fea0003900000 */
[----:B------:R-:W3:Y:S02]  /*6970*/  @!P0 SYNCS.PHASECHK.TRANS64 P0, [R0+URZ+0xd0], R2 ;  /* 0x0000d002000085a7 */ /* 0x000ee400080010ff */
[----:B---3--:R-:W-:Y:S05]  /*6980*/  @!P0 BRA `(.L_x_24) ;  /* 0xfffffffc00f08947 */ /* 0x008fea000383ffff */
[----:B------:R-:W-:Y:S05]  /*6990*/  BRA `(.L_x_102) ;  /* 0xffffffac00f07947 */ /* 0x000fea000383ffff */
.L_x_27:
[----:B-1----:R-:W-:-:S07]  /*69a0*/  MOV R0, UR33 ;  /* 0x0000002100007c02 */ /* 0x002fce0008000f00 */
.L_x_103:
[----:B-1----:R1:W2:Y:S02]  /*69b0*/  SYNCS.PHASECHK.TRANS64.TRYWAIT P0, [R0+URZ+0x20], R3 ;  /* 0x00002003000075a7 */ /* 0x0022a400080011ff */
[----:B--2---:R-:W-:Y:S05]  /*69c0*/  @!P0 NANOSLEEP.SYNCS 0x989680 ;  /* 0x009896800000895d */ /* 0x004fea0003900000 */
[----:B------:R-:W2:Y:S02]  /*69d0*/  @!P0 SYNCS.PHASECHK.TRANS64 P0, [R0+URZ+0x20], R3 ;  /* 0x00002003000085a7 */ /* 0x000ea400080010ff */
[----:B--2---:R-:W-:Y:S05]  /*69e0*/  @!P0 BRA `(.L_x_103) ;  /* 0xfffffffc00f08947 */ /* 0x004fea000383ffff */
[----:B------:R-:W-:Y:S05]  /*69f0*/  BRA `(.L_x_26) ;  /* 0xffffffb0003c7947 */ /* 0x000fea000383ffff */
.L_x_34:
[----:B-1----:R-:W-:-:S07]  /*6a00*/  MOV R0, UR17 ;  /* 0x0000001100007c02 */ /* 0x002fce0008000f00 */
.L_x_104:
[----:B-1----:R1:W2:Y:S02]  /*6a10*/  SYNCS.PHASECHK.TRANS64.TRYWAIT P0, [R0+URZ+0x20], R3 ;  /* 0x00002003000075a7 */ /* 0x0022a400080011ff */
[----:B--2---:R-:W-:Y:S05]  /*6a20*/  @!P0 NANOSLEEP.SYNCS 0x989680 ;  /* 0x009896800000895d */ /* 0x004fea0003900000 */
[----:B------:R-:W2:Y:S02]  /*6a30*/  @!P0 SYNCS.PHASECHK.TRANS64 P0, [R0+URZ+0x20], R3 ;  /* 0x00002003000085a7 */ /* 0x000ea400080010ff */
[----:B--2---:R-:W-:Y:S05]  /*6a40*/  @!P0 BRA `(.L_x_104) ;  /* 0xfffffffc00f08947 */ /* 0x004fea000383ffff */
[----:B------:R-:W-:Y:S05]  /*6a50*/  BRA `(.L_x_33) ;  /* 0xffffffb400007947 */ /* 0x000fea000383ffff */
.L_x_39:
[----:B-1----:R1:W2:Y:S02]  /*6a60*/  SYNCS.PHASECHK.TRANS64.TRYWAIT P0, [R3+URZ+0x60], R0 ;  /* 0x00006000030075a7 */ /* 0x0022a400080011ff */
[----:B--2---:R-:W-:Y:S05]  /*6a70*/  @!P0 NANOSLEEP.SYNCS 0x989680 ;  /* 0x009896800000895d */ /* 0x004fea0003900000 */
[----:B------:R-:W2:Y:S02]  /*6a80*/  @!P0 SYNCS.PHASECHK.TRANS64 P0, [R3+URZ+0x60], R0 ;  /* 0x00006000030085a7 */ /* 0x000ea400080010ff */
[----:B--2---:R-:W-:Y:S05]  /*6a90*/  @!P0 BRA `(.L_x_39) ;  /* 0xfffffffc00f08947 */ /* 0x004fea000383ffff */
[----:B------:R-:W-:Y:S05]  /*6aa0*/  BRA `(.L_x_105) ;  /* 0xffffffb400ac7947 */ /* 0x000fea000383ffff */
.L_x_43:
[----:B------:R-:W-:-:S07]  /*6ab0*/  MOV R0, UR4 ;  /* 0x0000000400007c02 */ /* 0x000fce0008000f00 */
.L_x_106:
[----:B-1----:R1:W2:Y:S02]  /*6ac0*/  SYNCS.PHASECHK.TRANS64.TRYWAIT P0, [R0+URZ], R2 ;  /* 0x00000002000075a7 */ /* 0x0022a400080011ff */
[----:B--2---:R-:W-:Y:S05]  /*6ad0*/  @!P0 NANOSLEEP.SYNCS 0x989680 ;  /* 0x009896800000895d */ /* 0x004fea0003900000 */
[----:B------:R-:W2:Y:S02]  /*6ae0*/  @!P0 SYNCS.PHASECHK.TRANS64 P0, [R0+URZ], R2 ;  /* 0x00000002000085a7 */ /* 0x000ea400080010ff */
[----:B--2---:R-:W-:Y:S05]  /*6af0*/  @!P0 BRA `(.L_x_106) ;  /* 0xfffffffc00f08947 */ /* 0x004fea000383ffff */
[----:B------:R-:W-:Y:S05]  /*6b00*/  BRA `(.L_x_107) ;  /* 0xffffffbc00507947 */ /* 0x000fea000383ffff */
.L_x_44:
[----:B------:R-:W-:-:S07]  /*6b10*/  MOV R0, UR5 ;  /* 0x0000000500007c02 */ /* 0x000fce0008000f00 */
.L_x_108:
[----:B-1----:R1:W2:Y:S02]  /*6b20*/  SYNCS.PHASECHK.TRANS64.TRYWAIT P0, [R0+URZ], R3 ;  /* 0x00000003000075a7 */ /* 0x0022a400080011ff */
[----:B--2---:R-:W-:Y:S05]  /*6b30*/  @!P0 NANOSLEEP.SYNCS 0x989680 ;  /* 0x009896800000895d */ /* 0x004fea0003900000 */
[----:B------:R-:W2:Y:S02]  /*6b40*/  @!P0 SYNCS.PHASECHK.TRANS64 P0, [R0+URZ], R3 ;  /* 0x00000003000085a7 */ /* 0x000ea400080010ff */
[----:B--2---:R-:W-:Y:S05]  /*6b50*/  @!P0 BRA `(.L_x_108) ;  /* 0xfffffffc00f08947 */ /* 0x004fea000383ffff */
[----:B------:R-:W-:Y:S05]  /*6b60*/  BRA `(.L_x_109) ;  /* 0xffffffbc005c7947 */ /* 0x000fea000383ffff */
.L_x_45:
[----:B------:R-:W-:-:S07]  /*6b70*/  MOV R0, UR5 ;  /* 0x0000000500007c02 */ /* 0x000fce0008000f00 */
.L_x_110:
[----:B-1----:R1:W2:Y:S02]  /*6b80*/  SYNCS.PHASECHK.TRANS64.TRYWAIT P0, [R0+URZ], R3 ;  /* 0x00000003000075a7 */ /* 0x0022a400080011ff */
[----:B--2---:R-:W-:Y:S05]  /*6b90*/  @!P0 NANOSLEEP.SYNCS 0x989680 ;  /* 0x009896800000895d */ /* 0x004fea0003900000 */
[----:B------:R-:W2:Y:S02]  /*6ba0*/  @!P0 SYNCS.PHASECHK.TRANS64 P0, [R0+URZ], R3 ;  /* 0x00000003000085a7 */ /* 0x000ea400080010ff */
[----:B--2---:R-:W-:Y:S05]  /*6bb0*/  @!P0 BRA `(.L_x_110) ;  /* 0xfffffffc00f08947 */ /* 0x004fea000383ffff */
[----:B------:R-:W-:Y:S05]  /*6bc0*/  BRA `(.L_x_111) ;  /* 0xffffffbc00687947 */ /* 0x000fea000383ffff */
.L_x_48:
[----:B--2---:R2:W3:Y:S02]  /*6bd0*/  SYNCS.PHASECHK.TRANS64.TRYWAIT P0, [R2+URZ+0xc0], R4 ;  /* 0x0000c004020075a7 */ /* 0x0044e400080011ff */
[----:B---3--:R-:W-:Y:S05]  /*6be0*/  @!P0 NANOSLEEP.SYNCS 0x989680 ;  /* 0x009896800000895d */ /* 0x008fea0003900000 */
[----:B------:R-:W3:Y:S02]  /*6bf0*/  @!P0 SYNCS.PHASECHK.TRANS64 P0, [R2+URZ+0xc0], R4 ;  /* 0x0000c004020085a7 */ /* 0x000ee400080010ff */
[----:B---3--:R-:W-:Y:S05]  /*6c00*/  @!P0 BRA `(.L_x_48) ;  /* 0xfffffffc00f08947 */ /* 0x008fea000383ffff */
[----:B------:R-:W-:Y:S05]  /*6c10*/  BRA `(.L_x_112) ;  /* 0xffffffbc00c47947 */ /* 0x000fea000383ffff */
.L_x_49:
[----:B------:R-:W-:-:S07]  /*6c20*/  MOV R2, UR4 ;  /* 0x0000000400027c02 */ /* 0x000fce0008000f00 */
.L_x_113:
[----:B--2---:R2:W3:Y:S02]  /*6c30*/  SYNCS.PHASECHK.TRANS64.TRYWAIT P0, [R2+URZ+0x70], R5 ;  /* 0x00007005020075a7 */ /* 0x0044e400080011ff */
[----:B---3--:R-:W-:Y:S05]  /*6c40*/  @!P0 NANOSLEEP.SYNCS 0x989680 ;  /* 0x009896800000895d */ /* 0x008fea0003900000 */
[----:B------:R-:W3:Y:S02]  /*6c50*/  @!P0 SYNCS.PHASECHK.TRANS64 P0, [R2+URZ+0x70], R5 ;  /* 0x00007005020085a7 */ /* 0x000ee400080010ff */
[----:B---3--:R-:W-:Y:S05]  /*6c60*/  @!P0 BRA `(.L_x_113) ;  /* 0xfffffffc00f08947 */ /* 0x008fea000383ffff */
[----:B------:R-:W-:Y:S05]  /*6c70*/  BRA `(.L_x_114) ;  /* 0xffffffbc00d47947 */ /* 0x000fea000383ffff */
.L_x_50:
[----:B--2---:R2:W3:Y:S02]  /*6c80*/  SYNCS.PHASECHK.TRANS64.TRYWAIT P1, [R2+URZ+0x60], R4 ;  /* 0x00006004020075a7 */ /* 0x0044e400080211ff */
[----:B---3--:R-:W-:Y:S05]  /*6c90*/  @!P1 NANOSLEEP.SYNCS 0x989680 ;  /* 0x009896800000995d */ /* 0x008fea0003900000 */
[----:B------:R-:W3:Y:S02]  /*6ca0*/  @!P1 SYNCS.PHASECHK.TRANS64 P1, [R2+URZ+0x60], R4 ;  /* 0x00006004020095a7 */ /* 0x000ee400080210ff */
[----:B---3--:R-:W-:Y:S05]  /*6cb0*/  @!P1 BRA `(.L_x_50) ;  /* 0xfffffffc00f09947 */ /* 0x008fea000383ffff */
[----:B------:R-:W-:Y:S05]  /*6cc0*/  BRA `(.L_x_115) ;  /* 0xffffffc000047947 */ /* 0x000fea000383ffff */
.L_x_53:
[----:B------:R-:W-:-:S07]  /*6cd0*/  MOV R0, UR4 ;  /* 0x0000000400007c02 */ /* 0x000fce0008000f00 */
.L_x_116:
[----:B--2---:R2:W3:Y:S02]  /*6ce0*/  SYNCS.PHASECHK.TRANS64.TRYWAIT P0, [R0+URZ+0x70], R2 ;  /* 0x00007002000075a7 */ /* 0x0044e400080011ff */
[----:B---3--:R-:W-:Y:S05]  /*6cf0*/  @!P0 NANOSLEEP.SYNCS 0x989680 ;  /* 0x009896800000895d */ /* 0x008fea0003900000 */
[----:B------:R-:W3:Y:S02]  /*6d00*/  @!P0 SYNCS.PHASECHK.TRANS64 P0, [R0+URZ+0x70], R2 ;  /* 0x00007002000085a7 */ /* 0x000ee400080010ff */
[----:B---3--:R-:W-:Y:S05]  /*6d10*/  @!P0 BRA `(.L_x_116) ;  /* 0xfffffffc00f08947 */ /* 0x008fea000383ffff */
[----:B------:R-:W-:Y:S05]  /*6d20*/  BRA `(.L_x_52) ;  /* 0xffffffc000587947 */ /* 0x000fea000383ffff */
.L_x_60:
[----:B-1----:R1:W2:Y:S02]  /*6d30*/  SYNCS.PHASECHK.TRANS64.TRYWAIT P1, [R0+URZ+0x60], R2 ;  /* 0x00006002000075a7 */ /* 0x0022a400080211ff */
[----:B--2---:R-:W-:Y:S05]  /*6d40*/  @!P1 NANOSLEEP.SYNCS 0x989680 ;  /* 0x009896800000995d */ /* 0x004fea0003900000 */
[----:B------:R-:W2:Y:S02]  /*6d50*/  @!P1 SYNCS.PHASECHK.TRANS64 P1, [R0+URZ+0x60], R2 ;  /* 0x00006002000095a7 */ /* 0x000ea400080210ff */
[----:B--2---:R-:W-:Y:S05]  /*6d60*/  @!P1 BRA `(.L_x_60) ;  /* 0xfffffffc00f09947 */ /* 0x004fea000383ffff */
[----:B------:R-:W-:Y:S05]  /*6d70*/  BRA `(.L_x_117) ;  /* 0xffffffc400cc7947 */ /* 0x000fea000383ffff */
.L_x_61:
[----:B------:R-:W-:-:S07]  /*6d80*/  MOV R2, UR31 ;  /* 0x0000001f00027c02 */ /* 0x000fce0008000f00 */
.L_x_118:
[----:B-1----:R1:W2:Y:S02]  /*6d90*/  SYNCS.PHASECHK.TRANS64.TRYWAIT P0, [R2+URZ+0xa0], R0 ;  /* 0x0000a000020075a7 */ /* 0x0022a400080011ff */
[----:B--2---:R-:W-:Y:S05]  /*6da0*/  @!P0 NANOSLEEP.SYNCS 0x989680 ;  /* 0x009896800000895d */ /* 0x004fea0003900000 */
[----:B------:R-:W2:Y:S02]  /*6db0*/  @!P0 SYNCS.PHASECHK.TRANS64 P0, [R2+URZ+0xa0], R0 ;  /* 0x0000a000020085a7 */ /* 0x000ea400080010ff */
[----:B--2---:R-:W-:Y:S05]  /*6dc0*/  @!P0 BRA `(.L_x_118) ;  /* 0xfffffffc00f08947 */ /* 0x004fea000383ffff */
[----:B------:R-:W-:Y:S05]  /*6dd0*/  BRA `(.L_x_119) ;  /* 0xffffffc8001c7947 */ /* 0x000fea000383ffff */
.L_x_64:
[----:B------:R-:W-:Y:S07]  /*6de0*/  MOV R0, UR5 ;  /* 0x0000000500007c02 */ /* 0x000fee0008000f00 */
.L_x_120:
[----:B-1----:R1:W2:Y:S02]  /*6df0*/  SYNCS.PHASECHK.TRANS64.TRYWAIT P0, [R0+URZ], R2 ;  /* 0x00000002000075a7 */ /* 0x0022a400080011ff */
[----:B--2---:R-:W-:Y:S05]  /*6e00*/  @!P0 NANOSLEEP.SYNCS 0x989680 ;  /* 0x009896800000895d */ /* 0x004fea0003900000 */
[----:B------:R-:W2:Y:S02]  /*6e10*/  @!P0 SYNCS.PHASECHK.TRANS64 P0, [R0+URZ], R2 ;  /* 0x00000002000085a7 */ /* 0x000ea400080010ff */
[----:B--2---:R-:W-:Y:S05]  /*6e20*/  @!P0 BRA `(.L_x_120) ;  /* 0xfffffffc00f08947 */ /* 0x004fea000383ffff */
[----:B------:R-:W-:Y:S05]  /*6e30*/  BRA `(.L_x_63) ;  /* 0xffffffc800387947 */ /* 0x000fea000383ffff */
.L_x_67:
[----:B------:R-:W-:-:S07]  /*6e40*/  MOV R0, UR4 ;  /* 0x0000000400007c02 */ /* 0x000fce0008000f00 */
.L_x_121:
[----:B--2---:R2:W4:Y:S02]  /*6e50*/  SYNCS.PHASECHK.TRANS64.TRYWAIT P0, [R0+URZ], R2 ;  /* 0x00000002000075a7 */ /* 0x00452400080011ff */
[----:B----4-:R-:W-:Y:S05]  /*6e60*/  @!P0 NANOSLEEP.SYNCS 0x989680 ;  /* 0x009896800000895d */ /* 0x010fea0003900000 */
[----:B------:R-:W4:Y:S02]  /*6e70*/  @!P0 SYNCS.PHASECHK.TRANS64 P0, [R0+URZ], R2 ;  /* 0x00000002000085a7 */ /* 0x000f2400080010ff */
[----:B----4-:R-:W-:Y:S05]  /*6e80*/  @!P0 BRA `(.L_x_121) ;  /* 0xfffffffc00f08947 */ /* 0x010fea000383ffff */
[----:B------:R-:W-:Y:S05]  /*6e90*/  BRA `(.L_x_122) ;  /* 0xffffffcc00147947 */ /* 0x000fea000383ffff */
.L_x_68:
[----:B------:R-:W-:-:S07]  /*6ea0*/  MOV R0, UR5 ;  /* 0x0000000500007c02 */ /* 0x000fce0008000f00 */
.L_x_123:
[----:B-1----:R1:W2:Y:S02]  /*6eb0*/  SYNCS.PHASECHK.TRANS64.TRYWAIT P0, [R0+URZ], R3 ;  /* 0x00000003000075a7 */ /* 0x0022a400080011ff */
[----:B--2---:R-:W-:Y:S05]  /*6ec0*/  @!P0 NANOSLEEP.SYNCS 0x989680 ;  /* 0x009896800000895d */ /* 0x004fea0003900000 */
[----:B------:R-:W2:Y:S02]  /*6ed0*/  @!P0 SYNCS.PHASECHK.TRANS64 P0, [R0+URZ], R3 ;  /* 0x00000003000085a7 */ /* 0x000ea400080010ff */
[----:B--2---:R-:W-:Y:S05]  /*6ee0*/  @!P0 BRA `(.L_x_123) ;  /* 0xfffffffc00f08947 */ /* 0x004fea000383ffff */
[----:B------:R-:W-:Y:S05]  /*6ef0*/  BRA `(.L_x_124) ;  /* 0xffffffcc00207947 */ /* 0x000fea000383ffff */
.L_x_69:
[----:B------:R-:W-:-:S07]  /*6f00*/  MOV R0, UR5 ;  /* 0x0000000500007c02 */ /* 0x000fce0008000f00 */
.L_x_125:
[----:B-1----:R1:W2:Y:S02]  /*6f10*/  SYNCS.PHASECHK.TRANS64.TRYWAIT P0, [R0+URZ], R3 ;  /* 0x00000003000075a7 */ /* 0x0022a400080011ff */
[----:B--2---:R-:W-:Y:S05]  /*6f20*/  @!P0 NANOSLEEP.SYNCS 0x989680 ;  /* 0x009896800000895d */ /* 0x004fea0003900000 */
[----:B------:R-:W2:Y:S02]  /*6f30*/  @!P0 SYNCS.PHASECHK.TRANS64 P0, [R0+URZ], R3 ;  /* 0x00000003000085a7 */ /* 0x000ea400080010ff */
[----:B--2---:R-:W-:Y:S05]  /*6f40*/  @!P0 BRA `(.L_x_125) ;  /* 0xfffffffc00f08947 */ /* 0x004fea000383ffff */
[----:B------:R-:W-:Y:S05]  /*6f50*/  BRA `(.L_x_126) ;  /* 0xffffffcc002c7947 */ /* 0x000fea000383ffff */
.L_x_70:
[----:B-1----:R-:W-:-:S07]  /*6f60*/  MOV R0, UR4 ;  /* 0x0000000400007c02 */ /* 0x002fce0008000f00 */
.L_x_127:
[----:B-1----:R1:W2:Y:S02]  /*6f70*/  SYNCS.PHASECHK.TRANS64.TRYWAIT P0, [R0+URZ], R2 ;  /* 0x00000002000075a7 */ /* 0x0022a400080011ff */
[----:B--2---:R-:W-:Y:S05]  /*6f80*/  @!P0 NANOSLEEP.SYNCS 0x989680 ;  /* 0x009896800000895d */ /* 0x004fea0003900000 */
[----:B------:R-:W2:Y:S02]  /*6f90*/  @!P0 SYNCS.PHASECHK.TRANS64 P0, [R0+URZ], R2 ;  /* 0x00000002000085a7 */ /* 0x000ea400080010ff */
[----:B--2---:R-:W-:Y:S05]  /*6fa0*/  @!P0 BRA `(.L_x_127) ;  /* 0xfffffffc00f08947 */ /* 0x004fea000383ffff */
[----:B------:R-:W-:Y:S05]  /*6fb0*/  BRA `(.L_x_128) ;  /* 0xffffffcc00387947 */ /* 0x000fea000383ffff */
.L_x_75:
[----:B---3--:R3:W4:Y:S02]  /*6fc0*/  SYNCS.PHASECHK.TRANS64.TRYWAIT P0, [R7+URZ+0x60], R0 ;  /* 0x00006000070075a7 */ /* 0x00872400080011ff */
[----:B----4-:R-:W-:Y:S05]  /*6fd0*/  @!P0 NANOSLEEP.SYNCS 0x989680 ;  /* 0x009896800000895d */ /* 0x010fea0003900000 */
[----:B------:R-:W4:Y:S02]  /*6fe0*/  @!P0 SYNCS.PHASECHK.TRANS64 P0, [R7+URZ+0x60], R0 ;  /* 0x00006000070085a7 */ /* 0x000f2400080010ff */
[----:B----4-:R-:W-:Y:S05]  /*6ff0*/  @!P0 BRA `(.L_x_75) ;  /* 0xfffffffc00f08947 */ /* 0x010fea000383ffff */
[----:B------:R-:W-:Y:S05]  /*7000*/  BRA `(.L_x_129) ;  /* 0xffffffd0004c7947 */ /* 0x000fea000383ffff */
.L_x_78:
[----:B-1----:R-:W-:Y:S07]  /*7010*/  MOV R0, UR17 ;  /* 0x0000001100007c02 */ /* 0x002fee0008000f00 */
.L_x_130:
[----:B-1----:R1:W3:Y:S02]  /*7020*/  SYNCS.PHASECHK.TRANS64.TRYWAIT P2, [R0+URZ+0x58], R7 ;  /* 0x00005807000075a7 */ /* 0x0022e400080411ff */
[----:B---3--:R-:W-:Y:S05]  /*7030*/  @!P2 NANOSLEEP.SYNCS 0x989680 ;  /* 0x009896800000a95d */ /* 0x008fea0003900000 */
[----:B------:R-:W3:Y:S02]  /*7040*/  @!P2 SYNCS.PHASECHK.TRANS64 P2, [R0+URZ+0x58], R7 ;  /* 0x000058070000a5a7 */ /* 0x000ee400080410ff */
[----:B---3--:R-:W-:Y:S05]  /*7050*/  @!P2 BRA `(.L_x_130) ;  /* 0xfffffffc00f0a947 */ /* 0x008fea000383ffff */
[----:B------:R-:W-:Y:S05]  /*7060*/  BRA `(.L_x_77) ;  /* 0xffffffd400ac7947 */ /* 0x000fea000383ffff */
.L_x_81:
[----:B-1----:R-:W-:Y:S07]  /*7070*/  MOV R0, UR17 ;  /* 0x0000001100007c02 */ /* 0x002fee0008000f00 */
.L_x_131:
[----:B-1----:R1:W3:Y:S02]  /*7080*/  SYNCS.PHASECHK.TRANS64.TRYWAIT P0, [R0+URZ+0x48], R6 ;  /* 0x00004806000075a7 */ /* 0x0022e400080011ff */
[----:B---3--:R-:W-:Y:S05]  /*7090*/  @!P0 NANOSLEEP.SYNCS 0x989680 ;  /* 0x009896800000895d */ /* 0x008fea0003900000 */
[----:B------:R-:W3:Y:S02]  /*70a0*/  @!P0 SYNCS.PHASECHK.TRANS64 P0, [R0+URZ+0x48], R6 ;  /* 0x00004806000085a7 */ /* 0x000ee400080010ff */
[----:B---3--:R-:W-:Y:S05]  /*70b0*/  @!P0 BRA `(.L_x_131) ;  /* 0xfffffffc00f08947 */ /* 0x008fea000383ffff */
[----:B------:R-:W-:Y:S05]  /*70c0*/  BRA `(.L_x_132) ;  /* 0xffffffd400fc7947 */ /* 0x000fea000383ffff */
.L_x_84:
[----:B---3--:R3:W1:Y:S02]  /*70d0*/  SYNCS.PHASECHK.TRANS64.TRYWAIT P0, [R3+URZ+0x60], R0 ;  /* 0x00006000030075a7 */ /* 0x00866400080011ff */
[----:B-1----:R-:W-:Y:S05]  /*70e0*/  @!P0 NANOSLEEP.SYNCS 0x989680 ;  /* 0x009896800000895d */ /* 0x002fea0003900000 */
[----:B------:R-:W1:Y:S02]  /*70f0*/  @!P0 SYNCS.PHASECHK.TRANS64 P0, [R3+URZ+0x60], R0 ;  /* 0x00006000030085a7 */ /* 0x000e6400080010ff */
[----:B-1----:R-:W-:Y:S05]  /*7100*/  @!P0 BRA `(.L_x_84) ;  /* 0xfffffffc00f08947 */ /* 0x002fea000383ffff */
[----:B------:R-:W-:Y:S05]  /*7110*/  BRA `(.L_x_133) ;  /* 0xffffffdc00487947 */ /* 0x000fea000383ffff */
.L_x_95:
[----:B-1----:R-:W-:Y:S04]  /*7120*/  MOV R0, UR44 ;  /* 0x0000002c00007c02 */ /* 0x002fe80008000f00 */
[----:B------:R1:W2:Y:S03]  /*7130*/  SYNCS.PHASECHK.TRANS64.TRYWAIT P1, [R0+URZ+0x40], R4 ;  /* 0x00004004000075a7 */ /* 0x0002a600080211ff */
[----:B--2---:R-:W-:Y:S05]  /*7140*/  @!P1 NANOSLEEP.SYNCS 0x989680 ;  /* 0x009896800000995d */ /* 0x004fea0003900000 */
[----:B------:R-:W2:Y:S02]  /*7150*/  @!P1 SYNCS.PHASECHK.TRANS64 P1, [R0+URZ+0x40], R4 ;  /* 0x00004004000095a7 */ /* 0x000ea400080210ff */
[----:B--2---:R-:W-:Y:S05]  /*7160*/  @!P1 BRA `(.L_x_95) ;  /* 0xfffffffc00ec9947 */ /* 0x004fea000383ffff */
[----:B------:R-:W-:Y:S05]  /*7170*/  BRA `(.L_x_94) ;  /* 0xffffffe800987947 */ /* 0x000fea000383ffff */
.L_x_97:
[----:B------:R1:W1:Y:S02]  /*7180*/  SYNCS.PHASECHK.TRANS64.TRYWAIT P1, [R22+URZ+0x80], R3 ;  /* 0x00008003160075a7 */ /* 0x00026400080211ff */
[----:B-1----:R-:W-:Y:S05]  /*7190*/  @!P1 NANOSLEEP.SYNCS 0x989680 ;  /* 0x009896800000995d */ /* 0x002fea0003900000 */
[----:B------:R-:W1:Y:S02]  /*71a0*/  @!P1 SYNCS.PHASECHK.TRANS64 P1, [R22+URZ+0x80], R3 ;  /* 0x00008003160095a7 */ /* 0x000e6400080210ff */
[----:B-1----:R-:W-:Y:S05]  /*71b0*/  @!P1 BRA `(.L_x_97) ;  /* 0xfffffffc00f09947 */ /* 0x002fea000383ffff */
[----:B------:R-:W-:Y:S05]  /*71c0*/  BRA `(.L_x_96) ;  /* 0xffffffe800d47947 */ /* 0x000fea000383ffff */
        .weak           $__internal_0_$__cuda_sm10x_tcgen05_guardrail_trap_col_being_dealloced_not_returned_by_alloc
        .type           $__internal_0_$__cuda_sm10x_tcgen05_guardrail_trap_col_being_dealloced_not_returned_by_alloc,@function
        .size           $__internal_0_$__cuda_sm10x_tcgen05_guardrail_trap_col_being_dealloced_not_returned_by_alloc,($__internal_1_$__cuda_sm10x_tcgen05_guardrail_trap_phase_invalid_during_alloc - $__internal_0_$__cuda_sm10x_tcgen05_guardrail_trap_col_being_dealloced_not_returned_by_alloc)
$__internal_0_$__cuda_sm10x_tcgen05_guardrail_trap_col_being_dealloced_not_returned_by_alloc:
[----:B------:R-:W-:Y:S05]  /*71d0*/  BPT.TRAP 0x1 ;  /* 0x000000040000795c */ /* 0x000fea0000300000 */
[----:B------:R-:W-:-:S04]  /*71e0*/  HFMA2 R3, -RZ, RZ, 0, 0 ;  /* 0x00000000ff037431 */ /* 0x000fc800000001ff */
[----:B------:R-:W-:Y:S05]  /*71f0*/  RET.REL.NODEC R2 `(_ZN7cutlass13device_kernelINS_4gemm6kernel13GemmUniversalIN4cute5tupleIJiiiiEEENS1_10collective13CollectiveMmaINS1_35MainloopSm100TmaUmmaWarpSpecializedILi4ELi2ELi4ENS5_IJNS4_1CILi2EEESB_NSA_ILi1EEEEEEEENS5_IJNSA_ILi64EEESF_NSA_ILi128EEEEEENS_12float_e4m3_tENS5_IJlSC_lEEESI_SJ_NS4_8TiledMMAINS4_8MMA_AtomIJNS4_10MMA_TraitsINS4_19SM100_MMA_F8F6F4_SSEJSI_SI_fSF_SF_NS4_17integral_constantINS4_4UMMA5MajorELSQ_0EEESR_NSO_INSP_7ScaleInELSS_0EEEST_EEEEEENS4_6LayoutINS5_IJSC_SC_SC_EEENS5_IJNSA_ILi0EEESY_SY_EEEEENS5_IJNS4_10UnderscoreES11_S11_EEEEENS4_23SM90_TMA_LOAD_MULTICASTENS4_14ComposedLayoutINS4_7SwizzleILi3ELi4ELi3EEENS4_18smem_ptr_flag_bitsILi8EEENSW_INS5_IJNSA_ILi8EEESG_EEENS5_IJSG_SC_EEEEEEEvNS4_8identityES14_S1E_vS1F_EENS_8epilogue10collective18CollectiveEpilogueINS1H_23Sm100TmaWarpSpecializedILi1ELi1ELi32ELb0ELb0EEEJSH_NS5_IJNSW_ISF_SC_EES1M_EEESI_SJ_SI_SJ_NS1H_6fusion15FusionCallbacksIS1L_NS1O_17LinearCombinationISI_fSI_fLNS_15FloatRoundStyleE2EEESH_S1N_JEEENS4_5SM1004TMEM4LOAD26SM100_TMEM_LOAD_16dp32b32xENS4_13SM90_TMA_LOADENS15_INS16_ILi2ELi4ELi3EEES19_NSW_INS5_IJS1A_SF_EEENS5_IJSF_SC_EEEEEEENS4_39AutoVectorizingCopyWithAssumedAlignmentILi128EEENS4_14SM90_TMA_STOREES23_S25_S25_EEEvvEEEEvNT_6ParamsE) ;  /* 0xffffff8c02807950 */ /* 0x000fea0003c3ffff */
        .weak           $__internal_1_$__cuda_sm10x_tcgen05_guardrail_trap_phase_invalid_during_alloc
        .type           $__internal_1_$__cuda_sm10x_tcgen05_guardrail_trap_phase_invalid_during_alloc,@function
        .size           $__internal_1_$__cuda_sm10x_tcgen05_guardrail_trap_phase_invalid_during_alloc,($__internal_2_$__cuda_sm10x_tcgen05_guardrail_trap_unallocated_columns_being_dealloced - $__internal_1_$__cuda_sm10x_tcgen05_guardrail_trap_phase_invalid_during_alloc)
$__internal_1_$__cuda_sm10x_tcgen05_guardrail_trap_phase_invalid_during_alloc:
[----:B------:R-:W-:Y:S05]  /*7200*/  BPT.TRAP 0x1 ;  /* 0x000000040000795c */ /* 0x000fea0000300000 */
[----:B------:R-:W-:-:S04]  /*7210*/  MOV R5, 0x0 ;  /* 0x0000000000057802 */ /* 0x000fc80000000f00 */
[----:B------:R-:W-:Y:S05]  /*7220*/  RET.REL.NODEC R4 `(_ZN7cutlass13device_kernelINS_4gemm6kernel13GemmUniversalIN4cute5tupleIJiiiiEEENS1_10collective13CollectiveMmaINS1_35MainloopSm100TmaUmmaWarpSpecializedILi4ELi2ELi4ENS5_IJNS4_1CILi2EEESB_NSA_ILi1EEEEEEEENS5_IJNSA_ILi64EEESF_NSA_ILi128EEEEEENS_12float_e4m3_tENS5_IJlSC_lEEESI_SJ_NS4_8TiledMMAINS4_8MMA_AtomIJNS4_10MMA_TraitsINS4_19SM100_MMA_F8F6F4_SSEJSI_SI_fSF_SF_NS4_17integral_constantINS4_4UMMA5MajorELSQ_0EEESR_NSO_INSP_7ScaleInELSS_0EEEST_EEEEEENS4_6LayoutINS5_IJSC_SC_SC_EEENS5_IJNSA_ILi0EEESY_SY_EEEEENS5_IJNS4_10UnderscoreES11_S11_EEEEENS4_23SM90_TMA_LOAD_MULTICASTENS4_14ComposedLayoutINS4_7SwizzleILi3ELi4ELi3EEENS4_18smem_ptr_flag_bitsILi8EEENSW_INS5_IJNSA_ILi8EEESG_EEENS5_IJSG_SC_EEEEEEEvNS4_8identityES14_S1E_vS1F_EENS_8epilogue10collective18CollectiveEpilogueINS1H_23Sm100TmaWarpSpecializedILi1ELi1ELi32ELb0ELb0EEEJSH_NS5_IJNSW_ISF_SC_EES1M_EEESI_SJ_SI_SJ_NS1H_6fusion15FusionCallbacksIS1L_NS1O_17LinearCombinationISI_fSI_fLNS_15FloatRoundStyleE2EEESH_S1N_JEEENS4_5SM1004TMEM4LOAD26SM100_TMEM_LOAD_16dp32b32xENS4_13SM90_TMA_LOADENS15_INS16_ILi2ELi4ELi3EEES19_NSW_INS5_IJS1A_SF_EEENS5_IJSF_SC_EEEEEEENS4_39AutoVectorizingCopyWithAssumedAlignmentILi128EEENS4_14SM90_TMA_STOREES23_S25_S25_EEEvvEEEEvNT_6ParamsE) ;  /* 0xffffff8c04747950 */ /* 0x000fea0003c3ffff */
        .weak           $__internal_2_$__cuda_sm10x_tcgen05_guardrail_trap_unallocated_columns_being_dealloced
        .type           $__internal_2_$__cuda_sm10x_tcgen05_guardrail_trap_unallocated_columns_being_dealloced,@function
        .size           $__internal_2_$__cuda_sm10x_tcgen05_guardrail_trap_unallocated_columns_being_dealloced,(.L_x_135 - $__internal_2_$__cuda_sm10x_tcgen05_guardrail_trap_unallocated_columns_being_dealloced)
$__internal_2_$__cuda_sm10x_tcgen05_guardrail_trap_unallocated_columns_being_dealloced:
[----:B------:R-:W-:Y:S05]  /*7230*/  BPT.TRAP 0x1 ;  /* 0x000000040000795c */ /* 0x000fea0000300000 */
[----:B------:R-:W-:-:S04]  /*7240*/  HFMA2 R3, -RZ, RZ, 0, 0 ;  /* 0x00000000ff037431 */ /* 0x000fc800000001ff */
[----:B------:R-:W-:Y:S05]  /*7250*/  RET.REL.NODEC R2 `(_ZN7cutlass13device_kernelINS_4gemm6kernel13GemmUniversalIN4cute5tupleIJiiiiEEENS1_10collective13CollectiveMmaINS1_35MainloopSm100TmaUmmaWarpSpecializedILi4ELi2ELi4ENS5_IJNS4_1CILi2EEESB_NSA_ILi1EEEEEEEENS5_IJNSA_ILi64EEESF_NSA_ILi128EEEEEENS_12float_e4m3_tENS5_IJlSC_lEEESI_SJ_NS4_8TiledMMAINS4_8MMA_AtomIJNS4_10MMA_TraitsINS4_19SM100_MMA_F8F6F4_SSEJSI_SI_fSF_SF_NS4_17integral_constantINS4_4UMMA5MajorELSQ_0EEESR_NSO_INSP_7ScaleInELSS_0EEEST_EEEEEENS4_6LayoutINS5_IJSC_SC_SC_EEENS5_IJNSA_ILi0EEESY_SY_EEEEENS5_IJNS4_10UnderscoreES11_S11_EEEEENS4_23SM90_TMA_LOAD_MULTICASTENS4_14ComposedLayoutINS4_7SwizzleILi3ELi4ELi3EEENS4_18smem_ptr_flag_bitsILi8EEENSW_INS5_IJNSA_ILi8EEESG_EEENS5_IJSG_SC_EEEEEEEvNS4_8identityES14_S1E_vS1F_EENS_8epilogue10collective18CollectiveEpilogueINS1H_23Sm100TmaWarpSpecializedILi1ELi1ELi32ELb0ELb0EEEJSH_NS5_IJNSW_ISF_SC_EES1M_EEESI_SJ_SI_SJ_NS1H_6fusion15FusionCallbacksIS1L_NS1O_17LinearCombinationISI_fSI_fLNS_15FloatRoundStyleE2EEESH_S1N_JEEENS4_5SM1004TMEM4LOAD26SM100_TMEM_LOAD_16dp32b32xENS4_13SM90_TMA_LOADENS15_INS16_ILi2ELi4ELi3EEES19_NSW_INS5_IJS1A_SF_EEENS5_IJSF_SC_EEEEEEENS4_39AutoVectorizingCopyWithAssumedAlignmentILi128EEENS4_14SM90_TMA_STOREES23_S25_S25_EEEvvEEEEvNT_6ParamsE) ;  /* 0xffffff8c02687950 */ /* 0x000fea0003c3ffff */
.L_x_134:
[----:B------:R-:W-:-:S00]  /*7260*/  BRA `(.L_x_134) ;  /* 0xfffffffc00fc7947 */ /* 0x000fc0000383ffff */
[----:B------:R-:W-:-:S00]  /*7270*/  NOP ;  /* 0x0000000000007918 */ /* 0x000fc00000000000 */
        /* <DEDUP_REMOVED lines=8> */
.L_x_135:


//--------------------- .nv.global.init           --------------------------
	.section	.nv.global.init,"aw",@progbits
.nv.global.init:
	.type		$str$27,@object
	.size		$str$27,($str$28 - $str$27)
$str$27:
        /*0000*/ 	.byte	0x28, 0x61, 0x64, 0x64, 0x72, 0x65, 0x73, 0x73, 0x20, 0x26, 0x20, 0x6d, 0x61, 0x73, 0x6b, 0x29
        /*0010*/ 	.byte	0x20, 0x3d, 0x3d, 0x20, 0x30, 0x00
	.type		$str$28,@object
	.size		$str$28,($str$26 - $str$28)
$str$28:
        /*0016*/ 	.byte	0x2f, 0x74, 0x6d, 0x70, 0x2f, 0x63, 0x75, 0x74, 0x6c, 0x61, 0x73, 0x73, 0x5f, 0x73, 0x77, 0x65
        /*0026*/ 	.byte	0x65, 0x70, 0x5f, 0x73, 0x72, 0x63, 0x2f, 0x69, 0x6e, 0x63, 0x6c, 0x75, 0x64, 0x65, 0x2f, 0x63
        /*0036*/ 	.byte	0x75, 0x74, 0x65, 0x2f, 0x70, 0x6f, 0x69, 0x6e, 0x74, 0x65, 0x72, 0x5f, 0x66, 0x6c, 0x61, 0x67
        /*0046*/ 	.byte	0x67, 0x65, 0x64, 0x2e, 0x68, 0x70, 0x70, 0x00
	.type		$str$26,@object
	.size		$str$26,($str$25 - $str$26)
$str$26:
        /*004e*/ 	.byte	0x2f, 0x74, 0x6d, 0x70, 0x2f, 0x63, 0x75, 0x74, 0x6c, 0x61, 0x73, 0x73, 0x5f, 0x73, 0x77, 0x65
        /*005e*/ 	.byte	0x65, 0x70, 0x5f, 0x73, 0x72, 0x63, 0x2f, 0x69, 0x6e, 0x63, 0x6c, 0x75, 0x64, 0x65, 0x2f, 0x63
        /*006e*/ 	.byte	0x75, 0x74, 0x65, 0x2f, 0x61, 0x74, 0x6f, 0x6d, 0x2f, 0x63, 0x6f, 0x70, 0x79, 0x5f, 0x74, 0x72
        /*007e*/ 	.byte	0x61, 0x69, 0x74, 0x73, 0x5f, 0x73, 0x6d, 0x31, 0x30, 0x30, 0x2e, 0x68, 0x70, 0x70, 0x00
	.type		$str$25,@object
	.size		$str$25,(__unnamed_1 - $str$25)
$str$25:
        /*008d*/ 	.byte	0x28, 0x28, 0x75, 0x69, 0x6e, 0x74, 0x33, 0x32, 0x5f, 0x74, 0x28, 0x74, 0x68, 0x72, 0x65, 0x61
        /*009d*/ 	.byte	0x64, 0x49, 0x64, 0x78, 0x2e, 0x78, 0x29, 0x20, 0x2f, 0x20, 0x33, 0x32, 0x29, 0x20, 0x25, 0x20
        /*00ad*/ 	.byte	0x34, 0x29, 0x20, 0x3d, 0x3d, 0x20, 0x28, 0x28, 0x28, 0x74, 0x6d, 0x65, 0x6d, 0x5f, 0x61, 0x64
        /*00bd*/ 	.byte	0x64, 0x72, 0x20, 0x3e, 0x3e, 0x20, 0x31, 0x36, 0x29, 0x20, 0x2f, 0x20, 0x33, 0x32, 0x29, 0x20
        /*00cd*/ 	.byte	0x25, 0x20, 0x34, 0x29, 0x00
	.type		__unnamed_1,@object
	.size		__unnamed_1,(__unnamed_2 - __unnamed_1)
__unnamed_1:
        /*00d2*/ 	.byte	0x61, 0x75, 0x74, 0x6f, 0x20, 0x63, 0x75, 0x74, 0x65, 0x3a, 0x3a, 0x61, 0x73, 0x5f, 0x70, 0x6f
        /* <DEDUP_REMOVED lines=24> */
        /*0262*/ 	.byte	0x3c, 0x34, 0x30, 0x39, 0x36, 0x3e, 0x3e, 0x3e, 0x3e, 0x5d, 0x00
	.type		__unnamed_2,@object
	.size		__unnamed_2,(.L_2 - __unnamed_2)
__unnamed_2:
        /* <DEDUP_REMOVED lines=40> */
        /*04ed*/ 	.byte	0x74, 0x65, 0x3a, 0x3a, 0x43, 0x3c, 0x30, 0x3e, 0x3e, 0x3e, 0x3e, 0x5d, 0x00
.L_2:


//--------------------- .nv.shared._ZN7cutlass13device_kernelINS_4gemm6kernel13GemmUniversalIN4cute5tupleIJiiiiEEENS1_10collective13CollectiveMmaINS1_35MainloopSm100TmaUmmaWarpSpecializedILi4ELi2ELi4ENS5_IJNS4_1CILi2EEESB_NSA_ILi1EEEEEEEENS5_IJNSA_ILi64EEESF_NSA_ILi128EEEEEENS_12float_e4m3_tENS5_IJlSC_lEEESI_SJ_NS4_8TiledMMAINS4_8MMA_AtomIJNS4_10MMA_TraitsINS4_19SM100_MMA_F8F6F4_SSEJSI_SI_fSF_SF_NS4_17integral_constantINS4_4UMMA5MajorELSQ_0EEESR_NSO_INSP_7ScaleInELSS_0EEEST_EEEEEENS4_6LayoutINS5_IJSC_SC_SC_EEENS5_IJNSA_ILi0EEESY_SY_EEEEENS5_IJNS4_10UnderscoreES11_S11_EEEEENS4_23SM90_TMA_LOAD_MULTICASTENS4_14ComposedLayoutINS4_7SwizzleILi3ELi4ELi3EEENS4_18smem_ptr_flag_bitsILi8EEENSW_INS5_IJNSA_ILi8EEESG_EEENS5_IJSG_SC_EEEEEEEvNS4_8identityES14_S1E_vS1F_EENS_8epilogue10collective18CollectiveEpilogueINS1H_23Sm100TmaWarpSpecializedILi1ELi1ELi32ELb0ELb0EEEJSH_NS5_IJNSW_ISF_SC_EES1M_EEESI_SJ_SI_SJ_NS1H_6fusion15FusionCallbacksIS1L_NS1O_17LinearCombinationISI_fSI_fLNS_15FloatRoundStyleE2EEESH_S1N_JEEENS4_5SM1004TMEM4LOAD26SM100_TMEM_LOAD_16dp32b32xENS4_13SM90_TMA_LOADENS15_INS16_ILi2ELi4ELi3EEES19_NSW_INS5_IJS1A_SF_EEENS5_IJSF_SC_EEEEEEENS4_39AutoVectorizingCopyWithAssumedAlignmentILi128EEENS4_14SM90_TMA_STOREES23_S25_S25_EEEvvEEEEvNT_6ParamsE --------------------------
	.section	.nv.shared._ZN7cutlass13device_kernelINS_4gemm6kernel13GemmUniversalIN4cute5tupleIJiiiiEEENS1_10collective13CollectiveMmaINS1_35MainloopSm100TmaUmmaWarpSpecializedILi4ELi2ELi4ENS5_IJNS4_1CILi2EEESB_NSA_ILi1EEEEEEEENS5_IJNSA_ILi64EEESF_NSA_ILi128EEEEEENS_12float_e4m3_tENS5_IJlSC_lEEESI_SJ_NS4_8TiledMMAINS4_8MMA_AtomIJNS4_10MMA_TraitsINS4_19SM100_MMA_F8F6F4_SSEJSI_SI_fSF_SF_NS4_17integral_constantINS4_4UMMA5MajorELSQ_0EEESR_NSO_INSP_7ScaleInELSS_0EEEST_EEEEEENS4_6LayoutINS5_IJSC_SC_SC_EEENS5_IJNSA_ILi0EEESY_SY_EEEEENS5_IJNS4_10UnderscoreES11_S11_EEEEENS4_23SM90_TMA_LOAD_MULTICASTENS4_14ComposedLayoutINS4_7SwizzleILi3ELi4ELi3EEENS4_18smem_ptr_flag_bitsILi8EEENSW_INS5_IJNSA_ILi8EEESG_EEENS5_IJSG_SC_EEEEEEEvNS4_8identityES14_S1E_vS1F_EENS_8epilogue10collective18CollectiveEpilogueINS1H_23Sm100TmaWarpSpecializedILi1ELi1ELi32ELb0ELb0EEEJSH_NS5_IJNSW_ISF_SC_EES1M_EEESI_SJ_SI_SJ_NS1H_6fusion15FusionCallbacksIS1L_NS1O_17LinearCombinationISI_fSI_fLNS_15FloatRoundStyleE2EEESH_S1N_JEEENS4_5SM1004TMEM4LOAD26SM100_TMEM_LOAD_16dp32b32xENS4_13SM90_TMA_LOADENS15_INS16_ILi2ELi4ELi3EEES19_NSW_INS5_IJS1A_SF_EEENS5_IJSF_SC_EEEEEEENS4_39AutoVectorizingCopyWithAssumedAlignmentILi128EEENS4_14SM90_TMA_STOREES23_S25_S25_EEEvvEEEEvNT_6ParamsE,"aw",@nobits
	.sectionflags	@""
	.align	16
	.zero		1024


//--------------------- .nv.shared.reserved.0     --------------------------
	.section	.nv.shared.reserved.0,"aw",@nobits
	.weak		__nv_reservedSMEM_offset_0_alias
	.size		__nv_reservedSMEM_offset_0_alias, 0, 64
	.other		__nv_reservedSMEM_offset_0_alias,@"STO_CUDA_RESERVED_SHARED STV_DEFAULT"
__nv_reservedSMEM_offset_0_alias:
	.zero		0
.nv.shared.reserved.0:
	.zero		64
	.weak		__nv_reservedSMEM_tcgen05_partition
	.type		__nv_reservedSMEM_tcgen05_partition,@object
	.size		__nv_reservedSMEM_tcgen05_partition,(.L_0 - __nv_reservedSMEM_tcgen05_partition)
__nv_reservedSMEM_tcgen05_partition:
	.zero		32
.L_0:


//--------------------- .nv.global                --------------------------
	.section	.nv.global,"aw",@nobits
.nv.global:
	.type		_ZN39_INTERNAL_b59b8568_4_k_cu_143162a9_84284cute1_E,@object
	.size		_ZN39_INTERNAL_b59b8568_4_k_cu_143162a9_84284cute1_E,(_ZN39_INTERNAL_b59b8568_4_k_cu_143162a9_84284cuda3std3__45__cpo6cbeginE - _ZN39_INTERNAL_b59b8568_4_k_cu_143162a9_84284cute1_E)
_ZN39_INTERNAL_b59b8568_4_k_cu_143162a9_84284cute1_E:
	.zero		1
	.type		_ZN39_INTERNAL_b59b8568_4_k_cu_143162a9_84284cuda3std3__45__cpo6cbeginE,@object
	.size		_ZN39_INTERNAL_b59b8568_4_k_cu_143162a9_84284cuda3std3__45__cpo6cbeginE,(_ZN39_INTERNAL_b59b8568_4_k_cu_143162a9_84284cuda3std3__48in_placeE - _ZN39_INTERNAL_b59b8568_4_k_cu_143162a9_84284cuda3std3__45__cpo6cbeginE)
_ZN39_INTERNAL_b59b8568_4_k_cu_143162a9_84284cuda3std3__45__cpo6cbeginE:
	.zero		1
	.type		_ZN39_INTERNAL_b59b8568_4_k_cu_143162a9_84284cuda3std3__48in_placeE,@object
	.size		_ZN39_INTERNAL_b59b8568_4_k_cu_143162a9_84284cuda3std3__48in_placeE,(_ZN39_INTERNAL_b59b8568_4_k_cu_143162a9_84284cuda3std6ranges3__45__cpo9iter_moveE - _ZN39_INTERNAL_b59b8568_4_k_cu_143162a9_84284cuda3std3__48in_placeE)
_ZN39_INTERNAL_b59b8568_4_k_cu_143162a9_84284cuda3std3__48in_placeE:
	.zero		1
	.type		_ZN39_INTERNAL_b59b8568_4_k_cu_143162a9_84284cuda3std6ranges3__45__cpo9iter_moveE,@object
	.size		_ZN39_INTERNAL_b59b8568_4_k_cu_143162a9_84284cuda3std6ranges3__45__cpo9iter_moveE,(_ZN39_INTERNAL_b59b8568_4_k_cu_143162a9_84284cuda3std3__45__cpo5beginE - _ZN39_INTERNAL_b59b8568_4_k_cu_143162a9_84284cuda3std6ranges3__45__cpo9iter_moveE)
_ZN39_INTERNAL_b59b8568_4_k_cu_143162a9_84284cuda3std6ranges3__45__cpo9iter_moveE:
	.zero		1
	.type		_ZN39_INTERNAL_b59b8568_4_k_cu_143162a9_84284cuda3std3__45__cpo5beginE,@object
	.size		_ZN39_INTERNAL_b59b8568_4_k_cu_143162a9_84284cuda3std3__45__cpo5beginE,(_ZN39_INTERNAL_b59b8568_4_k_cu_143162a9_84284cuda3std3__441_GLOBAL__N__b59b8568_4_k_cu_143162a9_84286ignoreE - _ZN39_INTERNAL_b59b8568_4_k_cu_143162a9_84284cuda3std3__45__cpo5beginE)
_ZN39_INTERNAL_b59b8568_4_k_cu_143162a9_84284cuda3std3__45__cpo5beginE:
	.zero		1
	.type		_ZN39_INTERNAL_b59b8568_4_k_cu_143162a9_84284cuda3std3__441_GLOBAL__N__b59b8568_4_k_cu_143162a9_84286ignoreE,@object
	.size		_ZN39_INTERNAL_b59b8568_4_k_cu_143162a9_84284cuda3std3__441_GLOBAL__N__b59b8568_4_k_cu_143162a9_84286ignoreE,(_ZN39_INTERNAL_b59b8568_4_k_cu_143162a9_84284cute7productE - _ZN39_INTERNAL_b59b8568_4_k_cu_143162a9_84284cuda3std3__441_GLOBAL__N__b59b8568_4_k_cu_143162a9_84286ignoreE)
_ZN39_INTERNAL_b59b8568_4_k_cu_143162a9_84284cuda3std3__441_GLOBAL__N__b59b8568_4_k_cu_143162a9_84286ignoreE:
	.zero		1
	.type		_ZN39_INTERNAL_b59b8568_4_k_cu_143162a9_84284cute7productE,@object
	.size		_ZN39_INTERNAL_b59b8568_4_k_cu_143162a9_84284cute7productE,(_ZN39_INTERNAL_b59b8568_4_k_cu_143162a9_84284cuda3std3__45__cpo3endE - _ZN39_INTERNAL_b59b8568_4_k_cu_143162a9_84284cute7productE)
_ZN39_INTERNAL_b59b8568_4_k_cu_143162a9_84284cute7productE:
	.zero		1
	.type		_ZN39_INTERNAL_b59b8568_4_k_cu_143162a9_84284cuda3std3__45__cpo3endE,@object
	.size		_ZN39_INTERNAL_b59b8568_4_k_cu_143162a9_84284cuda3std3__45__cpo3endE,(_ZN39_INTERNAL_b59b8568_4_k_cu_143162a9_84284cuda3std3__419piecewise_constructE - _ZN39_INTERNAL_b59b8568_4_k_cu_143162a9_84284cuda3std3__45__cpo3endE)
_ZN39_INTERNAL_b59b8568_4_k_cu_143162a9_84284cuda3std3__45__cpo3endE:
	.zero		1
	.type		_ZN39_INTERNAL_b59b8568_4_k_cu_143162a9_84284cuda3std3__419piecewise_constructE,@object
	.size		_ZN39_INTERNAL_b59b8568_4_k_cu_143162a9_84284cuda3std3__419piecewise_constructE,(_ZN39_INTERNAL_b59b8568_4_k_cu_143162a9_84284cuda3std3__45__cpo4cendE - _ZN39_INTERNAL_b59b8568_4_k_cu_143162a9_84284cuda3std3__419piecewise_constructE)
_ZN39_INTERNAL_b59b8568_4_k_cu_143162a9_84284cuda3std3__419piecewise_constructE:
	.zero		1
	.type		_ZN39_INTERNAL_b59b8568_4_k_cu_143162a9_84284cuda3std3__45__cpo4cendE,@object
	.size		_ZN39_INTERNAL_b59b8568_4_k_cu_143162a9_84284cuda3std3__45__cpo4cendE,(_ZN39_INTERNAL_b59b8568_4_k_cu_143162a9_84284cuda3std6ranges3__45__cpo4swapE - _ZN39_INTERNAL_b59b8568_4_k_cu_143162a9_84284cuda3std3__45__cpo4cendE)
_ZN39_INTERNAL_b59b8568_4_k_cu_143162a9_84284cuda3std3__45__cpo4cendE:
	.zero		1
	.type		_ZN39_INTERNAL_b59b8568_4_k_cu_143162a9_84284cuda3std6ranges3__45__cpo4swapE,@object
	.size		_ZN39_INTERNAL_b59b8568_4_k_cu_143162a9_84284cuda3std6ranges3__45__cpo4swapE,(.L_10 - _ZN39_INTERNAL_b59b8568_4_k_cu_143162a9_84284cuda3std6ranges3__45__cpo4swapE)
_ZN39_INTERNAL_b59b8568_4_k_cu_143162a9_84284cuda3std6ranges3__45__cpo4swapE:
	.zero		1
.L_10:


//--------------------- .nv.constant0._ZN7cutlass13device_kernelINS_4gemm6kernel13GemmUniversalIN4cute5tupleIJiiiiEEENS1_10collective13CollectiveMmaINS1_35MainloopSm100TmaUmmaWarpSpecializedILi4ELi2ELi4ENS5_IJNS4_1CILi2EEESB_NSA_ILi1EEEEEEEENS5_IJNSA_ILi64EEESF_NSA_ILi128EEEEEENS_12float_e4m3_tENS5_IJlSC_lEEESI_SJ_NS4_8TiledMMAINS4_8MMA_AtomIJNS4_10MMA_TraitsINS4_19SM100_MMA_F8F6F4_SSEJSI_SI_fSF_SF_NS4_17integral_constantINS4_4UMMA5MajorELSQ_0EEESR_NSO_INSP_7ScaleInELSS_0EEEST_EEEEEENS4_6LayoutINS5_IJSC_SC_SC_EEENS5_IJNSA_ILi0EEESY_SY_EEEEENS5_IJNS4_10UnderscoreES11_S11_EEEEENS4_23SM90_TMA_LOAD_MULTICASTENS4_14ComposedLayoutINS4_7SwizzleILi3ELi4ELi3EEENS4_18smem_ptr_flag_bitsILi8EEENSW_INS5_IJNSA_ILi8EEESG_EEENS5_IJSG_SC_EEEEEEEvNS4_8identityES14_S1E_vS1F_EENS_8epilogue10collective18CollectiveEpilogueINS1H_23Sm100TmaWarpSpecializedILi1ELi1ELi32ELb0ELb0EEEJSH_NS5_IJNSW_ISF_SC_EES1M_EEESI_SJ_SI_SJ_NS1H_6fusion15FusionCallbacksIS1L_NS1O_17LinearCombinationISI_fSI_fLNS_15FloatRoundStyleE2EEESH_S1N_JEEENS4_5SM1004TMEM4LOAD26SM100_TMEM_LOAD_16dp32b32xENS4_13SM90_TMA_LOADENS15_INS16_ILi2ELi4ELi3EEES19_NSW_INS5_IJS1A_SF_EEENS5_IJSF_SC_EEEEEEENS4_39AutoVectorizingCopyWithAssumedAlignmentILi128EEENS4_14SM90_TMA_STOREES23_S25_S25_EEEvvEEEEvNT_6ParamsE --------------------------
	.section	.nv.constant0._ZN7cutlass13device_kernelINS_4gemm6kernel13GemmUniversalIN4cute5tupleIJiiiiEEENS1_10collective13CollectiveMmaINS1_35MainloopSm100TmaUmmaWarpSpecializedILi4ELi2ELi4ENS5_IJNS4_1CILi2EEESB_NSA_ILi1EEEEEEEENS5_IJNSA_ILi64EEESF_NSA_ILi128EEEEEENS_12float_e4m3_tENS5_IJlSC_lEEESI_SJ_NS4_8TiledMMAINS4_8MMA_AtomIJNS4_10MMA_TraitsINS4_19SM100_MMA_F8F6F4_SSEJSI_SI_fSF_SF_NS4_17integral_constantINS4_4UMMA5MajorELSQ_0EEESR_NSO_INSP_7ScaleInELSS_0EEEST_EEEEEENS4_6LayoutINS5_IJSC_SC_SC_EEENS5_IJNSA_ILi0EEESY_SY_EEEEENS5_IJNS4_10UnderscoreES11_S11_EEEEENS4_23SM90_TMA_LOAD_MULTICASTENS4_14ComposedLayoutINS4_7SwizzleILi3ELi4ELi3EEENS4_18smem_ptr_flag_bitsILi8EEENSW_INS5_IJNSA_ILi8EEESG_EEENS5_IJSG_SC_EEEEEEEvNS4_8identityES14_S1E_vS1F_EENS_8epilogue10collective18CollectiveEpilogueINS1H_23Sm100TmaWarpSpecializedILi1ELi1ELi32ELb0ELb0EEEJSH_NS5_IJNSW_ISF_SC_EES1M_EEESI_SJ_SI_SJ_NS1H_6fusion15FusionCallbacksIS1L_NS1O_17LinearCombinationISI_fSI_fLNS_15FloatRoundStyleE2EEESH_S1N_JEEENS4_5SM1004TMEM4LOAD26SM100_TMEM_LOAD_16dp32b32xENS4_13SM90_TMA_LOADENS15_INS16_ILi2ELi4ELi3EEES19_NSW_INS5_IJS1A_SF_EEENS5_IJSF_SC_EEEEEEENS4_39AutoVectorizingCopyWithAssumedAlignmentILi128EEENS4_14SM90_TMA_STOREES23_S25_S25_EEEvvEEEEvNT_6ParamsE,"a",@progbits
	.sectionflags	@""
	.align	4
.nv.constant0._ZN7cutlass13device_kernelINS_4gemm6kernel13GemmUniversalIN4cute5tupleIJiiiiEEENS1_10collective13CollectiveMmaINS1_35MainloopSm100TmaUmmaWarpSpecializedILi4ELi2ELi4ENS5_IJNS4_1CILi2EEESB_NSA_ILi1EEEEEEEENS5_IJNSA_ILi64EEESF_NSA_ILi128EEEEEENS_12float_e4m3_tENS5_IJlSC_lEEESI_SJ_NS4_8TiledMMAINS4_8MMA_AtomIJNS4_10MMA_TraitsINS4_19SM100_MMA_F8F6F4_SSEJSI_SI_fSF_SF_NS4_17integral_constantINS4_4UMMA5MajorELSQ_0EEESR_NSO_INSP_7ScaleInELSS_0EEEST_EEEEEENS4_6LayoutINS5_IJSC_SC_SC_EEENS5_IJNSA_ILi0EEESY_SY_EEEEENS5_IJNS4_10UnderscoreES11_S11_EEEEENS4_23SM90_TMA_LOAD_MULTICASTENS4_14ComposedLayoutINS4_7SwizzleILi3ELi4ELi3EEENS4_18smem_ptr_flag_bitsILi8EEENSW_INS5_IJNSA_ILi8EEESG_EEENS5_IJSG_SC_EEEEEEEvNS4_8identityES14_S1E_vS1F_EENS_8epilogue10collective18CollectiveEpilogueINS1H_23Sm100TmaWarpSpecializedILi1ELi1ELi32ELb0ELb0EEEJSH_NS5_IJNSW_ISF_SC_EES1M_EEESI_SJ_SI_SJ_NS1H_6fusion15FusionCallbacksIS1L_NS1O_17LinearCombinationISI_fSI_fLNS_15FloatRoundStyleE2EEESH_S1N_JEEENS4_5SM1004TMEM4LOAD26SM100_TMEM_LOAD_16dp32b32xENS4_13SM90_TMA_LOADENS15_INS16_ILi2ELi4ELi3EEES19_NSW_INS5_IJS1A_SF_EEENS5_IJSF_SC_EEEEEEENS4_39AutoVectorizingCopyWithAssumedAlignmentILi128EEENS4_14SM90_TMA_STOREES23_S25_S25_EEEvvEEEEvNT_6ParamsE:
	.zero		2944


//--------------------- SYMBOLS --------------------------

	.type		.nv.reservedSmem.offset0,@object
	.size		.nv.reservedSmem.offset0,0x4
	.type		.nv.reservedSmem.cap,@object
	.size		.nv.reservedSmem.cap,0x4
	.type		__assertfail,@function
